//
// Generated by NVIDIA NVVM Compiler
//
// Compiler Build ID: CL-36424714
// Cuda compilation tools, release 13.0, V13.0.88
// Based on NVVM 20.0.0
//

.version 9.0
.target sm_100
.address_size 64

	// .globl	_Z22tiledconvolutionRowGPUPfS_S_iiiiiii
.const .align 4 .b8 const_filter[1024];
.extern .shared .align 16 .b8 data_shared[];

.visible .entry _Z22tiledconvolutionRowGPUPfS_S_iiiiiii(
	.param .u64 .ptr .align 1 _Z22tiledconvolutionRowGPUPfS_S_iiiiiii_param_0,
	.param .u64 .ptr .align 1 _Z22tiledconvolutionRowGPUPfS_S_iiiiiii_param_1,
	.param .u64 .ptr .align 1 _Z22tiledconvolutionRowGPUPfS_S_iiiiiii_param_2,
	.param .u32 _Z22tiledconvolutionRowGPUPfS_S_iiiiiii_param_3,
	.param .u32 _Z22tiledconvolutionRowGPUPfS_S_iiiiiii_param_4,
	.param .u32 _Z22tiledconvolutionRowGPUPfS_S_iiiiiii_param_5,
	.param .u32 _Z22tiledconvolutionRowGPUPfS_S_iiiiiii_param_6,
	.param .u32 _Z22tiledconvolutionRowGPUPfS_S_iiiiiii_param_7,
	.param .u32 _Z22tiledconvolutionRowGPUPfS_S_iiiiiii_param_8,
	.param .u32 _Z22tiledconvolutionRowGPUPfS_S_iiiiiii_param_9
)
{
	.reg .pred 	%p<62>;
	.reg .b32 	%r<251>;
	.reg .b32 	%f<119>;
	.reg .b64 	%rd<57>;

	ld.param.u64 	%rd9, [_Z22tiledconvolutionRowGPUPfS_S_iiiiiii_param_0];
	ld.param.u64 	%rd10, [_Z22tiledconvolutionRowGPUPfS_S_iiiiiii_param_1];
	ld.param.u32 	%r66, [_Z22tiledconvolutionRowGPUPfS_S_iiiiiii_param_3];
	ld.param.u32 	%r67, [_Z22tiledconvolutionRowGPUPfS_S_iiiiiii_param_6];
	ld.param.u32 	%r68, [_Z22tiledconvolutionRowGPUPfS_S_iiiiiii_param_7];
	ld.param.u32 	%r69, [_Z22tiledconvolutionRowGPUPfS_S_iiiiiii_param_8];
	ld.param.u32 	%r70, [_Z22tiledconvolutionRowGPUPfS_S_iiiiiii_param_9];
	cvta.to.global.u64 	%rd1, %rd10;
	setp.lt.s32 	%p1, %r70, 1;
	@%p1 bra 	$L__BB0_73;
	mov.u32 	%r1, %tid.y;
	mov.u32 	%r72, %ctaid.y;
	mad.lo.s32 	%r2, %r69, %r72, %r67;
	mov.u32 	%r3, %tid.x;
	mov.u32 	%r73, %ctaid.x;
	mul.lo.s32 	%r4, %r69, %r73;
	add.s32 	%r5, %r4, %r67;
	add.s32 	%r6, %r68, 1;
	add.s32 	%r7, %r70, -1;
	and.b32  	%r8, %r70, 7;
	add.s32 	%r9, %r8, -1;
	and.b32  	%r10, %r70, 3;
	and.b32  	%r11, %r70, 2147483640;
	and.b32  	%r12, %r70, 1;
	mov.b32 	%r235, 0;
$L__BB0_2:
	setp.lt.u32 	%p2, %r7, 7;
	mul.lo.s32 	%r75, %r235, %r68;
	div.s32 	%r76, %r75, %r70;
	add.s32 	%r77, %r76, %r1;
	add.s32 	%r78, %r2, %r77;
	mad.lo.s32 	%r14, %r78, %r66, %r5;
	mul.lo.s32 	%r15, %r77, %r6;
	mov.b32 	%r238, 0;
	@%p2 bra 	$L__BB0_5;
	mov.b32 	%r236, 0;
$L__BB0_4:
	.pragma "nounroll";
	mul.lo.s32 	%r80, %r236, %r68;
	div.s32 	%r81, %r80, %r70;
	add.s32 	%r82, %r81, %r3;
	add.s32 	%r83, %r82, %r14;
	mul.wide.s32 	%rd11, %r83, 4;
	add.s64 	%rd12, %rd1, %rd11;
	ld.global.f32 	%f66, [%rd12];
	add.s32 	%r84, %r15, %r82;
	shl.b32 	%r85, %r84, 2;
	mov.u32 	%r86, data_shared;
	add.s32 	%r87, %r86, %r85;
	st.shared.f32 	[%r87], %f66;
	bar.sync 	0;
	add.s32 	%r88, %r80, %r68;
	div.s32 	%r89, %r88, %r70;
	add.s32 	%r90, %r89, %r3;
	add.s32 	%r91, %r90, %r14;
	mul.wide.s32 	%rd13, %r91, 4;
	add.s64 	%rd14, %rd1, %rd13;
	ld.global.f32 	%f67, [%rd14];
	add.s32 	%r92, %r15, %r90;
	shl.b32 	%r93, %r92, 2;
	add.s32 	%r94, %r86, %r93;
	st.shared.f32 	[%r94], %f67;
	bar.sync 	0;
	add.s32 	%r95, %r88, %r68;
	div.s32 	%r96, %r95, %r70;
	add.s32 	%r97, %r96, %r3;
	add.s32 	%r98, %r97, %r14;
	mul.wide.s32 	%rd15, %r98, 4;
	add.s64 	%rd16, %rd1, %rd15;
	ld.global.f32 	%f68, [%rd16];
	add.s32 	%r99, %r15, %r97;
	shl.b32 	%r100, %r99, 2;
	add.s32 	%r101, %r86, %r100;
	st.shared.f32 	[%r101], %f68;
	bar.sync 	0;
	add.s32 	%r102, %r95, %r68;
	div.s32 	%r103, %r102, %r70;
	add.s32 	%r104, %r103, %r3;
	add.s32 	%r105, %r104, %r14;
	mul.wide.s32 	%rd17, %r105, 4;
	add.s64 	%rd18, %rd1, %rd17;
	ld.global.f32 	%f69, [%rd18];
	add.s32 	%r106, %r15, %r104;
	shl.b32 	%r107, %r106, 2;
	add.s32 	%r108, %r86, %r107;
	st.shared.f32 	[%r108], %f69;
	bar.sync 	0;
	add.s32 	%r109, %r102, %r68;
	div.s32 	%r110, %r109, %r70;
	add.s32 	%r111, %r110, %r3;
	add.s32 	%r112, %r111, %r14;
	mul.wide.s32 	%rd19, %r112, 4;
	add.s64 	%rd20, %rd1, %rd19;
	ld.global.f32 	%f70, [%rd20];
	add.s32 	%r113, %r15, %r111;
	shl.b32 	%r114, %r113, 2;
	add.s32 	%r115, %r86, %r114;
	st.shared.f32 	[%r115], %f70;
	bar.sync 	0;
	add.s32 	%r116, %r109, %r68;
	div.s32 	%r117, %r116, %r70;
	add.s32 	%r118, %r117, %r3;
	add.s32 	%r119, %r118, %r14;
	mul.wide.s32 	%rd21, %r119, 4;
	add.s64 	%rd22, %rd1, %rd21;
	ld.global.f32 	%f71, [%rd22];
	add.s32 	%r120, %r15, %r118;
	shl.b32 	%r121, %r120, 2;
	add.s32 	%r122, %r86, %r121;
	st.shared.f32 	[%r122], %f71;
	bar.sync 	0;
	add.s32 	%r123, %r116, %r68;
	div.s32 	%r124, %r123, %r70;
	add.s32 	%r125, %r124, %r3;
	add.s32 	%r126, %r125, %r14;
	mul.wide.s32 	%rd23, %r126, 4;
	add.s64 	%rd24, %rd1, %rd23;
	ld.global.f32 	%f72, [%rd24];
	add.s32 	%r127, %r15, %r125;
	shl.b32 	%r128, %r127, 2;
	add.s32 	%r129, %r86, %r128;
	st.shared.f32 	[%r129], %f72;
	bar.sync 	0;
	add.s32 	%r130, %r123, %r68;
	div.s32 	%r131, %r130, %r70;
	add.s32 	%r132, %r131, %r3;
	add.s32 	%r133, %r132, %r14;
	mul.wide.s32 	%rd25, %r133, 4;
	add.s64 	%rd26, %rd1, %rd25;
	ld.global.f32 	%f73, [%rd26];
	add.s32 	%r134, %r15, %r132;
	shl.b32 	%r135, %r134, 2;
	add.s32 	%r136, %r86, %r135;
	st.shared.f32 	[%r136], %f73;
	bar.sync 	0;
	add.s32 	%r236, %r236, 8;
	setp.ne.s32 	%p3, %r236, %r11;
	mov.u32 	%r238, %r11;
	@%p3 bra 	$L__BB0_4;
$L__BB0_5:
	setp.eq.s32 	%p4, %r8, 0;
	@%p4 bra 	$L__BB0_13;
	setp.lt.u32 	%p5, %r9, 3;
	@%p5 bra 	$L__BB0_8;
	mul.lo.s32 	%r137, %r238, %r68;
	div.s32 	%r138, %r137, %r70;
	add.s32 	%r139, %r138, %r3;
	add.s32 	%r140, %r139, %r14;
	mul.wide.s32 	%rd27, %r140, 4;
	add.s64 	%rd28, %rd1, %rd27;
	ld.global.f32 	%f74, [%rd28];
	add.s32 	%r141, %r15, %r139;
	shl.b32 	%r142, %r141, 2;
	mov.u32 	%r143, data_shared;
	add.s32 	%r144, %r143, %r142;
	st.shared.f32 	[%r144], %f74;
	bar.sync 	0;
	add.s32 	%r145, %r137, %r68;
	div.s32 	%r146, %r145, %r70;
	add.s32 	%r147, %r146, %r3;
	add.s32 	%r148, %r147, %r14;
	mul.wide.s32 	%rd29, %r148, 4;
	add.s64 	%rd30, %rd1, %rd29;
	ld.global.f32 	%f75, [%rd30];
	add.s32 	%r149, %r15, %r147;
	shl.b32 	%r150, %r149, 2;
	add.s32 	%r151, %r143, %r150;
	st.shared.f32 	[%r151], %f75;
	bar.sync 	0;
	add.s32 	%r152, %r145, %r68;
	div.s32 	%r153, %r152, %r70;
	add.s32 	%r154, %r153, %r3;
	add.s32 	%r155, %r154, %r14;
	mul.wide.s32 	%rd31, %r155, 4;
	add.s64 	%rd32, %rd1, %rd31;
	ld.global.f32 	%f76, [%rd32];
	add.s32 	%r156, %r15, %r154;
	shl.b32 	%r157, %r156, 2;
	add.s32 	%r158, %r143, %r157;
	st.shared.f32 	[%r158], %f76;
	bar.sync 	0;
	add.s32 	%r159, %r152, %r68;
	div.s32 	%r160, %r159, %r70;
	add.s32 	%r161, %r160, %r3;
	add.s32 	%r162, %r161, %r14;
	mul.wide.s32 	%rd33, %r162, 4;
	add.s64 	%rd34, %rd1, %rd33;
	ld.global.f32 	%f77, [%rd34];
	add.s32 	%r163, %r15, %r161;
	shl.b32 	%r164, %r163, 2;
	add.s32 	%r165, %r143, %r164;
	st.shared.f32 	[%r165], %f77;
	bar.sync 	0;
	add.s32 	%r238, %r238, 4;
$L__BB0_8:
	setp.eq.s32 	%p6, %r10, 0;
	@%p6 bra 	$L__BB0_13;
	setp.eq.s32 	%p7, %r10, 1;
	@%p7 bra 	$L__BB0_11;
	mul.lo.s32 	%r166, %r238, %r68;
	div.s32 	%r167, %r166, %r70;
	add.s32 	%r168, %r167, %r3;
	add.s32 	%r169, %r168, %r14;
	mul.wide.s32 	%rd35, %r169, 4;
	add.s64 	%rd36, %rd1, %rd35;
	ld.global.f32 	%f78, [%rd36];
	add.s32 	%r170, %r15, %r168;
	shl.b32 	%r171, %r170, 2;
	mov.u32 	%r172, data_shared;
	add.s32 	%r173, %r172, %r171;
	st.shared.f32 	[%r173], %f78;
	bar.sync 	0;
	add.s32 	%r174, %r166, %r68;
	div.s32 	%r175, %r174, %r70;
	add.s32 	%r176, %r175, %r3;
	add.s32 	%r177, %r176, %r14;
	mul.wide.s32 	%rd37, %r177, 4;
	add.s64 	%rd38, %rd1, %rd37;
	ld.global.f32 	%f79, [%rd38];
	add.s32 	%r178, %r15, %r176;
	shl.b32 	%r179, %r178, 2;
	add.s32 	%r180, %r172, %r179;
	st.shared.f32 	[%r180], %f79;
	bar.sync 	0;
	add.s32 	%r238, %r238, 2;
$L__BB0_11:
	setp.eq.s32 	%p8, %r12, 0;
	@%p8 bra 	$L__BB0_13;
	mul.lo.s32 	%r181, %r238, %r68;
	div.s32 	%r182, %r181, %r70;
	add.s32 	%r183, %r182, %r3;
	add.s32 	%r184, %r183, %r14;
	mul.wide.s32 	%rd39, %r184, 4;
	add.s64 	%rd40, %rd1, %rd39;
	ld.global.f32 	%f80, [%rd40];
	add.s32 	%r185, %r15, %r183;
	shl.b32 	%r186, %r185, 2;
	mov.u32 	%r187, data_shared;
	add.s32 	%r188, %r187, %r186;
	st.shared.f32 	[%r188], %f80;
	bar.sync 	0;
$L__BB0_13:
	add.s32 	%r235, %r235, 1;
	setp.eq.s32 	%p9, %r235, %r70;
	@%p9 bra 	$L__BB0_14;
	bra.uni 	$L__BB0_2;
$L__BB0_14:
	neg.s32 	%r16, %r67;
	shl.b32 	%r17, %r67, 1;
	and.b32  	%r18, %r67, 1;
	sub.s32 	%r19, 3, %r67;
	add.s32 	%r20, %r3, %r4;
	sub.s32 	%r21, %r3, %r67;
	cvta.to.global.u64 	%rd2, %rd9;
	mov.b32 	%r240, 0;
	mov.u64 	%rd53, const_filter;
$L__BB0_15:
	mul.lo.s32 	%r191, %r240, %r68;
	div.s32 	%r192, %r191, %r70;
	add.s32 	%r193, %r192, %r1;
	add.s32 	%r194, %r2, %r193;
	mul.lo.s32 	%r31, %r194, %r66;
	mul.lo.s32 	%r32, %r193, %r6;
	mov.b32 	%r241, 0;
	add.s32 	%r198, %r20, %r31;
$L__BB0_16:
	setp.lt.s32 	%p10, %r67, 0;
	mul.lo.s32 	%r195, %r241, %r68;
	div.s32 	%r34, %r195, %r70;
	add.s32 	%r35, %r34, %r3;
	add.s32 	%r36, %r5, %r35;
	mov.f32 	%f118, 0f00000000;
	@%p10 bra 	$L__BB0_71;
	setp.lt.u32 	%p11, %r17, 7;
	mov.f32 	%f113, 0f00000000;
	mov.u32 	%r249, %r16;
	@%p11 bra 	$L__BB0_45;
	add.s32 	%r196, %r17, 1;
	and.b32  	%r197, %r196, -8;
	neg.s32 	%r246, %r197;
	add.s32 	%r245, %r198, %r34;
	add.s32 	%r243, %r21, %r34;
	add.s32 	%r199, %r243, %r32;
	shl.b32 	%r200, %r199, 2;
	mov.u32 	%r201, data_shared;
	add.s32 	%r202, %r201, %r200;
	add.s32 	%r242, %r202, 16;
	mov.f32 	%f113, 0f00000000;
	mov.u32 	%r244, %r17;
	mov.u32 	%r247, %r19;
$L__BB0_19:
	.pragma "nounroll";
	setp.lt.s32 	%p12, %r243, 0;
	setp.ge.s32 	%p13, %r243, %r68;
	mul.wide.s32 	%rd41, %r245, 4;
	add.s64 	%rd3, %rd1, %rd41;
	or.pred  	%p14, %p12, %p13;
	@%p14 bra 	$L__BB0_21;
	ld.shared.f32 	%f100, [%r242+-16];
	bra.uni 	$L__BB0_22;
$L__BB0_21:
	ld.global.f32 	%f100, [%rd3];
$L__BB0_22:
	mul.wide.s32 	%rd42, %r244, 4;
	add.s64 	%rd4, %rd53, %rd42;
	ld.const.f32 	%f84, [%rd4];
	fma.rn.f32 	%f5, %f100, %f84, %f113;
	add.s32 	%r203, %r243, 1;
	setp.gt.s32 	%p15, %r203, -1;
	setp.lt.s32 	%p16, %r203, %r68;
	and.pred  	%p17, %p15, %p16;
	@%p17 bra 	$L__BB0_24;
	ld.global.f32 	%f101, [%rd3+4];
	bra.uni 	$L__BB0_25;
$L__BB0_24:
	ld.shared.f32 	%f101, [%r242+-12];
$L__BB0_25:
	ld.const.f32 	%f85, [%rd4+-4];
	fma.rn.f32 	%f9, %f101, %f85, %f5;
	add.s32 	%r204, %r243, 2;
	setp.gt.s32 	%p18, %r204, -1;
	setp.lt.s32 	%p19, %r204, %r68;
	and.pred  	%p20, %p18, %p19;
	@%p20 bra 	$L__BB0_27;
	ld.global.f32 	%f102, [%rd3+8];
	bra.uni 	$L__BB0_28;
$L__BB0_27:
	ld.shared.f32 	%f102, [%r242+-8];
$L__BB0_28:
	ld.const.f32 	%f86, [%rd4+-8];
	fma.rn.f32 	%f13, %f102, %f86, %f9;
	add.s32 	%r205, %r243, 3;
	setp.gt.s32 	%p21, %r205, -1;
	setp.lt.s32 	%p22, %r205, %r68;
	and.pred  	%p23, %p21, %p22;
	@%p23 bra 	$L__BB0_30;
	ld.global.f32 	%f103, [%rd3+12];
	bra.uni 	$L__BB0_31;
$L__BB0_30:
	ld.shared.f32 	%f103, [%r242+-4];
$L__BB0_31:
	ld.const.f32 	%f87, [%rd4+-12];
	fma.rn.f32 	%f17, %f103, %f87, %f13;
	add.s32 	%r206, %r243, 4;
	setp.gt.s32 	%p24, %r206, -1;
	setp.lt.s32 	%p25, %r206, %r68;
	and.pred  	%p26, %p24, %p25;
	@%p26 bra 	$L__BB0_33;
	ld.global.f32 	%f104, [%rd3+16];
	bra.uni 	$L__BB0_34;
$L__BB0_33:
	ld.shared.f32 	%f104, [%r242];
$L__BB0_34:
	ld.const.f32 	%f88, [%rd4+-16];
	fma.rn.f32 	%f21, %f104, %f88, %f17;
	add.s32 	%r207, %r243, 5;
	setp.gt.s32 	%p27, %r207, -1;
	setp.lt.s32 	%p28, %r207, %r68;
	and.pred  	%p29, %p27, %p28;
	@%p29 bra 	$L__BB0_36;
	ld.global.f32 	%f105, [%rd3+20];
	bra.uni 	$L__BB0_37;
$L__BB0_36:
	ld.shared.f32 	%f105, [%r242+4];
$L__BB0_37:
	ld.const.f32 	%f89, [%rd4+-20];
	fma.rn.f32 	%f25, %f105, %f89, %f21;
	add.s32 	%r208, %r243, 6;
	setp.gt.s32 	%p30, %r208, -1;
	setp.lt.s32 	%p31, %r208, %r68;
	and.pred  	%p32, %p30, %p31;
	@%p32 bra 	$L__BB0_39;
	ld.global.f32 	%f106, [%rd3+24];
	bra.uni 	$L__BB0_40;
$L__BB0_39:
	ld.shared.f32 	%f106, [%r242+8];
$L__BB0_40:
	ld.const.f32 	%f90, [%rd4+-24];
	fma.rn.f32 	%f29, %f106, %f90, %f25;
	add.s32 	%r209, %r243, 7;
	setp.gt.s32 	%p33, %r209, -1;
	setp.lt.s32 	%p34, %r209, %r68;
	and.pred  	%p35, %p33, %p34;
	@%p35 bra 	$L__BB0_42;
	ld.global.f32 	%f107, [%rd3+28];
	bra.uni 	$L__BB0_43;
$L__BB0_42:
	ld.shared.f32 	%f107, [%r242+12];
$L__BB0_43:
	ld.const.f32 	%f91, [%rd4+-28];
	fma.rn.f32 	%f113, %f107, %f91, %f29;
	add.s32 	%r247, %r247, 8;
	add.s32 	%r246, %r246, 8;
	add.s32 	%r245, %r245, 8;
	add.s32 	%r244, %r244, -8;
	add.s32 	%r243, %r243, 8;
	add.s32 	%r242, %r242, 32;
	setp.ne.s32 	%p36, %r246, 0;
	@%p36 bra 	$L__BB0_19;
	add.s32 	%r249, %r247, -3;
$L__BB0_45:
	and.b32  	%r210, %r17, 6;
	setp.lt.u32 	%p37, %r210, 3;
	@%p37 bra 	$L__BB0_59;
	add.s32 	%r55, %r249, %r35;
	setp.gt.s32 	%p38, %r55, -1;
	setp.lt.s32 	%p39, %r55, %r68;
	and.pred  	%p40, %p38, %p39;
	add.s32 	%r211, %r55, %r32;
	shl.b32 	%r212, %r211, 2;
	mov.u32 	%r213, data_shared;
	add.s32 	%r56, %r213, %r212;
	add.s32 	%r214, %r31, %r36;
	add.s32 	%r215, %r214, %r249;
	mul.wide.s32 	%rd44, %r215, 4;
	add.s64 	%rd5, %rd1, %rd44;
	@%p40 bra 	$L__BB0_48;
	ld.global.f32 	%f109, [%rd5];
	bra.uni 	$L__BB0_49;
$L__BB0_48:
	ld.shared.f32 	%f109, [%r56];
$L__BB0_49:
	sub.s32 	%r216, %r67, %r249;
	mul.wide.s32 	%rd45, %r216, 4;
	add.s64 	%rd6, %rd53, %rd45;
	ld.const.f32 	%f92, [%rd6];
	fma.rn.f32 	%f38, %f109, %f92, %f113;
	add.s32 	%r217, %r55, 1;
	setp.gt.s32 	%p41, %r217, -1;
	setp.lt.s32 	%p42, %r217, %r68;
	and.pred  	%p43, %p41, %p42;
	@%p43 bra 	$L__BB0_51;
	ld.global.f32 	%f110, [%rd5+4];
	bra.uni 	$L__BB0_52;
$L__BB0_51:
	ld.shared.f32 	%f110, [%r56+4];
$L__BB0_52:
	ld.const.f32 	%f93, [%rd6+-4];
	fma.rn.f32 	%f42, %f110, %f93, %f38;
	add.s32 	%r218, %r55, 2;
	setp.gt.s32 	%p44, %r218, -1;
	setp.lt.s32 	%p45, %r218, %r68;
	and.pred  	%p46, %p44, %p45;
	@%p46 bra 	$L__BB0_54;
	ld.global.f32 	%f111, [%rd5+8];
	bra.uni 	$L__BB0_55;
$L__BB0_54:
	ld.shared.f32 	%f111, [%r56+8];
$L__BB0_55:
	ld.const.f32 	%f94, [%rd6+-8];
	fma.rn.f32 	%f46, %f111, %f94, %f42;
	add.s32 	%r219, %r55, 3;
	setp.gt.s32 	%p47, %r219, -1;
	setp.lt.s32 	%p48, %r219, %r68;
	and.pred  	%p49, %p47, %p48;
	@%p49 bra 	$L__BB0_57;
	ld.global.f32 	%f112, [%rd5+12];
	bra.uni 	$L__BB0_58;
$L__BB0_57:
	ld.shared.f32 	%f112, [%r56+12];
$L__BB0_58:
	ld.const.f32 	%f95, [%rd6+-12];
	fma.rn.f32 	%f113, %f112, %f95, %f46;
	add.s32 	%r249, %r249, 4;
$L__BB0_59:
	setp.eq.s32 	%p50, %r18, 0;
	@%p50 bra 	$L__BB0_67;
	add.s32 	%r59, %r249, %r35;
	setp.gt.s32 	%p51, %r59, -1;
	setp.lt.s32 	%p52, %r59, %r68;
	and.pred  	%p53, %p51, %p52;
	add.s32 	%r220, %r59, %r32;
	shl.b32 	%r221, %r220, 2;
	mov.u32 	%r222, data_shared;
	add.s32 	%r60, %r222, %r221;
	add.s32 	%r223, %r31, %r36;
	add.s32 	%r224, %r223, %r249;
	mul.wide.s32 	%rd47, %r224, 4;
	add.s64 	%rd7, %rd1, %rd47;
	@%p53 bra 	$L__BB0_62;
	ld.global.f32 	%f114, [%rd7];
	bra.uni 	$L__BB0_63;
$L__BB0_62:
	ld.shared.f32 	%f114, [%r60];
$L__BB0_63:
	sub.s32 	%r225, %r67, %r249;
	mul.wide.s32 	%rd48, %r225, 4;
	add.s64 	%rd8, %rd53, %rd48;
	ld.const.f32 	%f96, [%rd8];
	fma.rn.f32 	%f55, %f114, %f96, %f113;
	add.s32 	%r226, %r59, 1;
	setp.gt.s32 	%p54, %r226, -1;
	setp.lt.s32 	%p55, %r226, %r68;
	and.pred  	%p56, %p54, %p55;
	@%p56 bra 	$L__BB0_65;
	ld.global.f32 	%f115, [%rd7+4];
	bra.uni 	$L__BB0_66;
$L__BB0_65:
	ld.shared.f32 	%f115, [%r60+4];
$L__BB0_66:
	ld.const.f32 	%f97, [%rd8+-4];
	fma.rn.f32 	%f113, %f115, %f97, %f55;
	add.s32 	%r249, %r249, 2;
$L__BB0_67:
	add.s32 	%r63, %r249, %r35;
	setp.gt.s32 	%p57, %r63, -1;
	setp.lt.s32 	%p58, %r63, %r68;
	and.pred  	%p59, %p57, %p58;
	@%p59 bra 	$L__BB0_69;
	add.s32 	%r227, %r31, %r36;
	add.s32 	%r228, %r227, %r249;
	mul.wide.s32 	%rd50, %r228, 4;
	add.s64 	%rd51, %rd1, %rd50;
	ld.global.f32 	%f117, [%rd51];
	bra.uni 	$L__BB0_70;
$L__BB0_69:
	add.s32 	%r229, %r63, %r32;
	shl.b32 	%r230, %r229, 2;
	mov.u32 	%r231, data_shared;
	add.s32 	%r232, %r231, %r230;
	ld.shared.f32 	%f117, [%r232];
$L__BB0_70:
	sub.s32 	%r233, %r67, %r249;
	mul.wide.s32 	%rd52, %r233, 4;
	add.s64 	%rd54, %rd53, %rd52;
	ld.const.f32 	%f98, [%rd54];
	fma.rn.f32 	%f118, %f117, %f98, %f113;
$L__BB0_71:
	add.s32 	%r234, %r31, %r36;
	mul.wide.s32 	%rd55, %r234, 4;
	add.s64 	%rd56, %rd2, %rd55;
	st.global.f32 	[%rd56], %f118;
	bar.sync 	0;
	add.s32 	%r241, %r241, 1;
	setp.ne.s32 	%p60, %r241, %r70;
	@%p60 bra 	$L__BB0_16;
	add.s32 	%r240, %r240, 1;
	setp.ne.s32 	%p61, %r240, %r70;
	@%p61 bra 	$L__BB0_15;
$L__BB0_73:
	ret;

}
	// .globl	_Z25tiledconvolutionColumnGPUPfS_S_iiiiiii
.visible .entry _Z25tiledconvolutionColumnGPUPfS_S_iiiiiii(
	.param .u64 .ptr .align 1 _Z25tiledconvolutionColumnGPUPfS_S_iiiiiii_param_0,
	.param .u64 .ptr .align 1 _Z25tiledconvolutionColumnGPUPfS_S_iiiiiii_param_1,
	.param .u64 .ptr .align 1 _Z25tiledconvolutionColumnGPUPfS_S_iiiiiii_param_2,
	.param .u32 _Z25tiledconvolutionColumnGPUPfS_S_iiiiiii_param_3,
	.param .u32 _Z25tiledconvolutionColumnGPUPfS_S_iiiiiii_param_4,
	.param .u32 _Z25tiledconvolutionColumnGPUPfS_S_iiiiiii_param_5,
	.param .u32 _Z25tiledconvolutionColumnGPUPfS_S_iiiiiii_param_6,
	.param .u32 _Z25tiledconvolutionColumnGPUPfS_S_iiiiiii_param_7,
	.param .u32 _Z25tiledconvolutionColumnGPUPfS_S_iiiiiii_param_8,
	.param .u32 _Z25tiledconvolutionColumnGPUPfS_S_iiiiiii_param_9
)
{
	.reg .pred 	%p<62>;
	.reg .b32 	%r<374>;
	.reg .b32 	%f<119>;
	.reg .b64 	%rd<79>;

	ld.param.u64 	%rd6, [_Z25tiledconvolutionColumnGPUPfS_S_iiiiiii_param_0];
	ld.param.u64 	%rd7, [_Z25tiledconvolutionColumnGPUPfS_S_iiiiiii_param_1];
	ld.param.u32 	%r123, [_Z25tiledconvolutionColumnGPUPfS_S_iiiiiii_param_3];
	ld.param.u32 	%r125, [_Z25tiledconvolutionColumnGPUPfS_S_iiiiiii_param_6];
	ld.param.u32 	%r126, [_Z25tiledconvolutionColumnGPUPfS_S_iiiiiii_param_7];
	ld.param.u32 	%r127, [_Z25tiledconvolutionColumnGPUPfS_S_iiiiiii_param_8];
	ld.param.u32 	%r128, [_Z25tiledconvolutionColumnGPUPfS_S_iiiiiii_param_9];
	neg.s32 	%r1, %r125;
	cvta.to.global.u64 	%rd1, %rd7;
	setp.lt.s32 	%p1, %r128, 1;
	@%p1 bra 	$L__BB1_73;
	mov.u32 	%r2, %tid.y;
	mov.u32 	%r130, %ctaid.y;
	mul.lo.s32 	%r3, %r127, %r130;
	add.s32 	%r4, %r3, %r125;
	mov.u32 	%r5, %tid.x;
	mov.u32 	%r131, %ctaid.x;
	mul.lo.s32 	%r6, %r127, %r131;
	add.s32 	%r7, %r6, %r125;
	add.s32 	%r8, %r126, 1;
	add.s32 	%r9, %r128, -1;
	and.b32  	%r10, %r128, 7;
	add.s32 	%r11, %r10, -1;
	and.b32  	%r12, %r128, 3;
	and.b32  	%r13, %r128, 2147483640;
	and.b32  	%r14, %r128, 1;
	mov.b32 	%r351, 0;
$L__BB1_2:
	setp.lt.u32 	%p2, %r9, 7;
	mul.lo.s32 	%r133, %r351, %r126;
	div.s32 	%r134, %r133, %r128;
	add.s32 	%r135, %r134, %r2;
	add.s32 	%r136, %r4, %r135;
	mad.lo.s32 	%r16, %r136, %r123, %r7;
	mul.lo.s32 	%r17, %r135, %r8;
	mov.b32 	%r354, 0;
	@%p2 bra 	$L__BB1_5;
	mov.b32 	%r352, 0;
$L__BB1_4:
	.pragma "nounroll";
	mul.lo.s32 	%r138, %r352, %r126;
	div.s32 	%r139, %r138, %r128;
	add.s32 	%r140, %r139, %r5;
	add.s32 	%r141, %r140, %r16;
	mul.wide.s32 	%rd8, %r141, 4;
	add.s64 	%rd9, %rd1, %rd8;
	ld.global.f32 	%f66, [%rd9];
	add.s32 	%r142, %r17, %r140;
	shl.b32 	%r143, %r142, 2;
	mov.u32 	%r144, data_shared;
	add.s32 	%r145, %r144, %r143;
	st.shared.f32 	[%r145], %f66;
	bar.sync 	0;
	add.s32 	%r146, %r138, %r126;
	div.s32 	%r147, %r146, %r128;
	add.s32 	%r148, %r147, %r5;
	add.s32 	%r149, %r148, %r16;
	mul.wide.s32 	%rd10, %r149, 4;
	add.s64 	%rd11, %rd1, %rd10;
	ld.global.f32 	%f67, [%rd11];
	add.s32 	%r150, %r17, %r148;
	shl.b32 	%r151, %r150, 2;
	add.s32 	%r152, %r144, %r151;
	st.shared.f32 	[%r152], %f67;
	bar.sync 	0;
	add.s32 	%r153, %r146, %r126;
	div.s32 	%r154, %r153, %r128;
	add.s32 	%r155, %r154, %r5;
	add.s32 	%r156, %r155, %r16;
	mul.wide.s32 	%rd12, %r156, 4;
	add.s64 	%rd13, %rd1, %rd12;
	ld.global.f32 	%f68, [%rd13];
	add.s32 	%r157, %r17, %r155;
	shl.b32 	%r158, %r157, 2;
	add.s32 	%r159, %r144, %r158;
	st.shared.f32 	[%r159], %f68;
	bar.sync 	0;
	add.s32 	%r160, %r153, %r126;
	div.s32 	%r161, %r160, %r128;
	add.s32 	%r162, %r161, %r5;
	add.s32 	%r163, %r162, %r16;
	mul.wide.s32 	%rd14, %r163, 4;
	add.s64 	%rd15, %rd1, %rd14;
	ld.global.f32 	%f69, [%rd15];
	add.s32 	%r164, %r17, %r162;
	shl.b32 	%r165, %r164, 2;
	add.s32 	%r166, %r144, %r165;
	st.shared.f32 	[%r166], %f69;
	bar.sync 	0;
	add.s32 	%r167, %r160, %r126;
	div.s32 	%r168, %r167, %r128;
	add.s32 	%r169, %r168, %r5;
	add.s32 	%r170, %r169, %r16;
	mul.wide.s32 	%rd16, %r170, 4;
	add.s64 	%rd17, %rd1, %rd16;
	ld.global.f32 	%f70, [%rd17];
	add.s32 	%r171, %r17, %r169;
	shl.b32 	%r172, %r171, 2;
	add.s32 	%r173, %r144, %r172;
	st.shared.f32 	[%r173], %f70;
	bar.sync 	0;
	add.s32 	%r174, %r167, %r126;
	div.s32 	%r175, %r174, %r128;
	add.s32 	%r176, %r175, %r5;
	add.s32 	%r177, %r176, %r16;
	mul.wide.s32 	%rd18, %r177, 4;
	add.s64 	%rd19, %rd1, %rd18;
	ld.global.f32 	%f71, [%rd19];
	add.s32 	%r178, %r17, %r176;
	shl.b32 	%r179, %r178, 2;
	add.s32 	%r180, %r144, %r179;
	st.shared.f32 	[%r180], %f71;
	bar.sync 	0;
	add.s32 	%r181, %r174, %r126;
	div.s32 	%r182, %r181, %r128;
	add.s32 	%r183, %r182, %r5;
	add.s32 	%r184, %r183, %r16;
	mul.wide.s32 	%rd20, %r184, 4;
	add.s64 	%rd21, %rd1, %rd20;
	ld.global.f32 	%f72, [%rd21];
	add.s32 	%r185, %r17, %r183;
	shl.b32 	%r186, %r185, 2;
	add.s32 	%r187, %r144, %r186;
	st.shared.f32 	[%r187], %f72;
	bar.sync 	0;
	add.s32 	%r188, %r181, %r126;
	div.s32 	%r189, %r188, %r128;
	add.s32 	%r190, %r189, %r5;
	add.s32 	%r191, %r190, %r16;
	mul.wide.s32 	%rd22, %r191, 4;
	add.s64 	%rd23, %rd1, %rd22;
	ld.global.f32 	%f73, [%rd23];
	add.s32 	%r192, %r17, %r190;
	shl.b32 	%r193, %r192, 2;
	add.s32 	%r194, %r144, %r193;
	st.shared.f32 	[%r194], %f73;
	bar.sync 	0;
	add.s32 	%r352, %r352, 8;
	setp.ne.s32 	%p3, %r352, %r13;
	mov.u32 	%r354, %r13;
	@%p3 bra 	$L__BB1_4;
$L__BB1_5:
	setp.eq.s32 	%p4, %r10, 0;
	@%p4 bra 	$L__BB1_13;
	setp.lt.u32 	%p5, %r11, 3;
	@%p5 bra 	$L__BB1_8;
	mul.lo.s32 	%r195, %r354, %r126;
	div.s32 	%r196, %r195, %r128;
	add.s32 	%r197, %r196, %r5;
	add.s32 	%r198, %r197, %r16;
	mul.wide.s32 	%rd24, %r198, 4;
	add.s64 	%rd25, %rd1, %rd24;
	ld.global.f32 	%f74, [%rd25];
	add.s32 	%r199, %r17, %r197;
	shl.b32 	%r200, %r199, 2;
	mov.u32 	%r201, data_shared;
	add.s32 	%r202, %r201, %r200;
	st.shared.f32 	[%r202], %f74;
	bar.sync 	0;
	add.s32 	%r203, %r195, %r126;
	div.s32 	%r204, %r203, %r128;
	add.s32 	%r205, %r204, %r5;
	add.s32 	%r206, %r205, %r16;
	mul.wide.s32 	%rd26, %r206, 4;
	add.s64 	%rd27, %rd1, %rd26;
	ld.global.f32 	%f75, [%rd27];
	add.s32 	%r207, %r17, %r205;
	shl.b32 	%r208, %r207, 2;
	add.s32 	%r209, %r201, %r208;
	st.shared.f32 	[%r209], %f75;
	bar.sync 	0;
	add.s32 	%r210, %r203, %r126;
	div.s32 	%r211, %r210, %r128;
	add.s32 	%r212, %r211, %r5;
	add.s32 	%r213, %r212, %r16;
	mul.wide.s32 	%rd28, %r213, 4;
	add.s64 	%rd29, %rd1, %rd28;
	ld.global.f32 	%f76, [%rd29];
	add.s32 	%r214, %r17, %r212;
	shl.b32 	%r215, %r214, 2;
	add.s32 	%r216, %r201, %r215;
	st.shared.f32 	[%r216], %f76;
	bar.sync 	0;
	add.s32 	%r217, %r210, %r126;
	div.s32 	%r218, %r217, %r128;
	add.s32 	%r219, %r218, %r5;
	add.s32 	%r220, %r219, %r16;
	mul.wide.s32 	%rd30, %r220, 4;
	add.s64 	%rd31, %rd1, %rd30;
	ld.global.f32 	%f77, [%rd31];
	add.s32 	%r221, %r17, %r219;
	shl.b32 	%r222, %r221, 2;
	add.s32 	%r223, %r201, %r222;
	st.shared.f32 	[%r223], %f77;
	bar.sync 	0;
	add.s32 	%r354, %r354, 4;
$L__BB1_8:
	setp.eq.s32 	%p6, %r12, 0;
	@%p6 bra 	$L__BB1_13;
	setp.eq.s32 	%p7, %r12, 1;
	@%p7 bra 	$L__BB1_11;
	mul.lo.s32 	%r224, %r354, %r126;
	div.s32 	%r225, %r224, %r128;
	add.s32 	%r226, %r225, %r5;
	add.s32 	%r227, %r226, %r16;
	mul.wide.s32 	%rd32, %r227, 4;
	add.s64 	%rd33, %rd1, %rd32;
	ld.global.f32 	%f78, [%rd33];
	add.s32 	%r228, %r17, %r226;
	shl.b32 	%r229, %r228, 2;
	mov.u32 	%r230, data_shared;
	add.s32 	%r231, %r230, %r229;
	st.shared.f32 	[%r231], %f78;
	bar.sync 	0;
	add.s32 	%r232, %r224, %r126;
	div.s32 	%r233, %r232, %r128;
	add.s32 	%r234, %r233, %r5;
	add.s32 	%r235, %r234, %r16;
	mul.wide.s32 	%rd34, %r235, 4;
	add.s64 	%rd35, %rd1, %rd34;
	ld.global.f32 	%f79, [%rd35];
	add.s32 	%r236, %r17, %r234;
	shl.b32 	%r237, %r236, 2;
	add.s32 	%r238, %r230, %r237;
	st.shared.f32 	[%r238], %f79;
	bar.sync 	0;
	add.s32 	%r354, %r354, 2;
$L__BB1_11:
	setp.eq.s32 	%p8, %r14, 0;
	@%p8 bra 	$L__BB1_13;
	mul.lo.s32 	%r239, %r354, %r126;
	div.s32 	%r240, %r239, %r128;
	add.s32 	%r241, %r240, %r5;
	add.s32 	%r242, %r241, %r16;
	mul.wide.s32 	%rd36, %r242, 4;
	add.s64 	%rd37, %rd1, %rd36;
	ld.global.f32 	%f80, [%rd37];
	add.s32 	%r243, %r17, %r241;
	shl.b32 	%r244, %r243, 2;
	mov.u32 	%r245, data_shared;
	add.s32 	%r246, %r245, %r244;
	st.shared.f32 	[%r246], %f80;
	bar.sync 	0;
$L__BB1_13:
	add.s32 	%r351, %r351, 1;
	setp.eq.s32 	%p9, %r351, %r128;
	@%p9 bra 	$L__BB1_14;
	bra.uni 	$L__BB1_2;
$L__BB1_14:
	shl.b32 	%r18, %r125, 1;
	and.b32  	%r19, %r125, 1;
	sub.s32 	%r20, 3, %r125;
	add.s32 	%r248, %r5, %r125;
	add.s32 	%r21, %r248, %r6;
	add.s32 	%r22, %r2, %r3;
	shl.b32 	%r23, %r123, 3;
	sub.s32 	%r24, %r2, %r125;
	add.s32 	%r25, %r24, 1;
	shl.b32 	%r249, %r126, 5;
	add.s32 	%r26, %r249, 32;
	add.s32 	%r27, %r24, 2;
	add.s32 	%r28, %r24, 3;
	add.s32 	%r29, %r24, 4;
	add.s32 	%r30, %r24, 5;
	add.s32 	%r31, %r24, 6;
	add.s32 	%r32, %r24, 7;
	cvta.to.global.u64 	%rd2, %rd6;
	mov.b32 	%r356, 0;
	mov.u64 	%rd75, const_filter;
$L__BB1_15:
	ld.param.u32 	%r350, [_Z25tiledconvolutionColumnGPUPfS_S_iiiiiii_param_4];
	mul.lo.s32 	%r251, %r356, %r126;
	div.s32 	%r252, %r251, %r128;
	add.s32 	%r42, %r252, %r2;
	add.s32 	%r253, %r42, %r3;
	add.s32 	%r43, %r253, %r125;
	mul.lo.s32 	%r254, %r253, %r350;
	sub.s32 	%r44, %r254, %r125;
	add.s32 	%r255, %r22, %r252;
	add.s32 	%r256, %r255, 7;
	mad.lo.s32 	%r45, %r123, %r256, %r21;
	add.s32 	%r257, %r255, 6;
	mad.lo.s32 	%r46, %r123, %r257, %r21;
	add.s32 	%r258, %r255, 5;
	mad.lo.s32 	%r47, %r123, %r258, %r21;
	add.s32 	%r259, %r255, 4;
	mad.lo.s32 	%r48, %r123, %r259, %r21;
	add.s32 	%r260, %r255, 3;
	mad.lo.s32 	%r49, %r123, %r260, %r21;
	add.s32 	%r261, %r255, 2;
	mad.lo.s32 	%r50, %r123, %r261, %r21;
	mul.lo.s32 	%r262, %r123, %r255;
	add.s32 	%r51, %r21, %r262;
	add.s32 	%r263, %r262, %r123;
	add.s32 	%r52, %r21, %r263;
	add.s32 	%r53, %r24, %r252;
	add.s32 	%r264, %r25, %r252;
	mad.lo.s32 	%r54, %r8, %r264, %r5;
	add.s32 	%r265, %r27, %r252;
	mad.lo.s32 	%r55, %r8, %r265, %r5;
	add.s32 	%r266, %r28, %r252;
	mad.lo.s32 	%r56, %r8, %r266, %r5;
	add.s32 	%r267, %r29, %r252;
	mad.lo.s32 	%r57, %r8, %r267, %r5;
	add.s32 	%r268, %r30, %r252;
	mad.lo.s32 	%r58, %r8, %r268, %r5;
	add.s32 	%r269, %r31, %r252;
	mad.lo.s32 	%r59, %r8, %r269, %r5;
	add.s32 	%r270, %r32, %r252;
	mad.lo.s32 	%r60, %r8, %r270, %r5;
	mov.b32 	%r357, 0;
$L__BB1_16:
	setp.lt.s32 	%p10, %r125, %r1;
	mul.lo.s32 	%r271, %r357, %r126;
	div.s32 	%r62, %r271, %r128;
	add.s32 	%r63, %r62, %r5;
	add.s32 	%r64, %r7, %r63;
	mov.f32 	%f118, 0f00000000;
	@%p10 bra 	$L__BB1_71;
	setp.lt.u32 	%p11, %r18, 7;
	mov.f32 	%f113, 0f00000000;
	mov.u32 	%r372, %r1;
	@%p11 bra 	$L__BB1_45;
	add.s32 	%r273, %r18, 1;
	and.b32  	%r274, %r273, -8;
	neg.s32 	%r369, %r274;
	add.s32 	%r368, %r45, %r62;
	add.s32 	%r367, %r46, %r62;
	add.s32 	%r366, %r47, %r62;
	add.s32 	%r365, %r48, %r62;
	add.s32 	%r364, %r49, %r62;
	add.s32 	%r363, %r50, %r62;
	add.s32 	%r362, %r51, %r62;
	add.s32 	%r361, %r52, %r62;
	add.s32 	%r275, %r54, %r62;
	shl.b32 	%r74, %r275, 2;
	add.s32 	%r276, %r55, %r62;
	shl.b32 	%r75, %r276, 2;
	add.s32 	%r277, %r56, %r62;
	shl.b32 	%r76, %r277, 2;
	add.s32 	%r278, %r57, %r62;
	shl.b32 	%r77, %r278, 2;
	add.s32 	%r279, %r58, %r62;
	shl.b32 	%r78, %r279, 2;
	add.s32 	%r280, %r59, %r62;
	shl.b32 	%r79, %r280, 2;
	add.s32 	%r281, %r60, %r62;
	shl.b32 	%r80, %r281, 2;
	mad.lo.s32 	%r282, %r8, %r53, %r5;
	add.s32 	%r283, %r282, %r62;
	shl.b32 	%r81, %r283, 2;
	mov.f32 	%f113, 0f00000000;
	mov.u32 	%r358, data_shared;
	mov.u32 	%r359, %r53;
	mov.u32 	%r360, %r18;
	mov.u32 	%r370, %r20;
$L__BB1_19:
	.pragma "nounroll";
	setp.lt.s32 	%p12, %r359, 0;
	setp.ge.s32 	%p13, %r359, %r126;
	or.pred  	%p14, %p12, %p13;
	@%p14 bra 	$L__BB1_21;
	add.s32 	%r284, %r358, %r81;
	ld.shared.f32 	%f100, [%r284];
	bra.uni 	$L__BB1_22;
$L__BB1_21:
	mul.wide.s32 	%rd38, %r362, 4;
	add.s64 	%rd39, %rd1, %rd38;
	ld.global.f32 	%f100, [%rd39];
$L__BB1_22:
	mul.wide.s32 	%rd40, %r360, 4;
	add.s64 	%rd3, %rd75, %rd40;
	ld.const.f32 	%f84, [%rd3];
	fma.rn.f32 	%f5, %f100, %f84, %f113;
	add.s32 	%r285, %r359, 1;
	setp.gt.s32 	%p15, %r285, -1;
	setp.lt.s32 	%p16, %r285, %r126;
	and.pred  	%p17, %p15, %p16;
	@%p17 bra 	$L__BB1_24;
	mul.wide.s32 	%rd42, %r361, 4;
	add.s64 	%rd43, %rd1, %rd42;
	ld.global.f32 	%f101, [%rd43];
	bra.uni 	$L__BB1_25;
$L__BB1_24:
	add.s32 	%r286, %r358, %r74;
	ld.shared.f32 	%f101, [%r286];
$L__BB1_25:
	ld.const.f32 	%f85, [%rd3+-4];
	fma.rn.f32 	%f9, %f101, %f85, %f5;
	add.s32 	%r287, %r359, 2;
	setp.gt.s32 	%p18, %r287, -1;
	setp.lt.s32 	%p19, %r287, %r126;
	and.pred  	%p20, %p18, %p19;
	@%p20 bra 	$L__BB1_27;
	mul.wide.s32 	%rd44, %r363, 4;
	add.s64 	%rd45, %rd1, %rd44;
	ld.global.f32 	%f102, [%rd45];
	bra.uni 	$L__BB1_28;
$L__BB1_27:
	add.s32 	%r288, %r358, %r75;
	ld.shared.f32 	%f102, [%r288];
$L__BB1_28:
	ld.const.f32 	%f86, [%rd3+-8];
	fma.rn.f32 	%f13, %f102, %f86, %f9;
	add.s32 	%r289, %r359, 3;
	setp.gt.s32 	%p21, %r289, -1;
	setp.lt.s32 	%p22, %r289, %r126;
	and.pred  	%p23, %p21, %p22;
	@%p23 bra 	$L__BB1_30;
	mul.wide.s32 	%rd46, %r364, 4;
	add.s64 	%rd47, %rd1, %rd46;
	ld.global.f32 	%f103, [%rd47];
	bra.uni 	$L__BB1_31;
$L__BB1_30:
	add.s32 	%r290, %r358, %r76;
	ld.shared.f32 	%f103, [%r290];
$L__BB1_31:
	ld.const.f32 	%f87, [%rd3+-12];
	fma.rn.f32 	%f17, %f103, %f87, %f13;
	add.s32 	%r291, %r359, 4;
	setp.gt.s32 	%p24, %r291, -1;
	setp.lt.s32 	%p25, %r291, %r126;
	and.pred  	%p26, %p24, %p25;
	@%p26 bra 	$L__BB1_33;
	mul.wide.s32 	%rd48, %r365, 4;
	add.s64 	%rd49, %rd1, %rd48;
	ld.global.f32 	%f104, [%rd49];
	bra.uni 	$L__BB1_34;
$L__BB1_33:
	add.s32 	%r292, %r358, %r77;
	ld.shared.f32 	%f104, [%r292];
$L__BB1_34:
	ld.const.f32 	%f88, [%rd3+-16];
	fma.rn.f32 	%f21, %f104, %f88, %f17;
	add.s32 	%r293, %r359, 5;
	setp.gt.s32 	%p27, %r293, -1;
	setp.lt.s32 	%p28, %r293, %r126;
	and.pred  	%p29, %p27, %p28;
	@%p29 bra 	$L__BB1_36;
	mul.wide.s32 	%rd50, %r366, 4;
	add.s64 	%rd51, %rd1, %rd50;
	ld.global.f32 	%f105, [%rd51];
	bra.uni 	$L__BB1_37;
$L__BB1_36:
	add.s32 	%r294, %r358, %r78;
	ld.shared.f32 	%f105, [%r294];
$L__BB1_37:
	ld.const.f32 	%f89, [%rd3+-20];
	fma.rn.f32 	%f25, %f105, %f89, %f21;
	add.s32 	%r295, %r359, 6;
	setp.gt.s32 	%p30, %r295, -1;
	setp.lt.s32 	%p31, %r295, %r126;
	and.pred  	%p32, %p30, %p31;
	@%p32 bra 	$L__BB1_39;
	mul.wide.s32 	%rd52, %r367, 4;
	add.s64 	%rd53, %rd1, %rd52;
	ld.global.f32 	%f106, [%rd53];
	bra.uni 	$L__BB1_40;
$L__BB1_39:
	add.s32 	%r296, %r358, %r79;
	ld.shared.f32 	%f106, [%r296];
$L__BB1_40:
	ld.const.f32 	%f90, [%rd3+-24];
	fma.rn.f32 	%f29, %f106, %f90, %f25;
	add.s32 	%r297, %r359, 7;
	setp.gt.s32 	%p33, %r297, -1;
	setp.lt.s32 	%p34, %r297, %r126;
	and.pred  	%p35, %p33, %p34;
	@%p35 bra 	$L__BB1_42;
	mul.wide.s32 	%rd54, %r368, 4;
	add.s64 	%rd55, %rd1, %rd54;
	ld.global.f32 	%f107, [%rd55];
	bra.uni 	$L__BB1_43;
$L__BB1_42:
	add.s32 	%r298, %r358, %r80;
	ld.shared.f32 	%f107, [%r298];
$L__BB1_43:
	ld.const.f32 	%f91, [%rd3+-28];
	fma.rn.f32 	%f113, %f107, %f91, %f29;
	add.s32 	%r370, %r370, 8;
	add.s32 	%r369, %r369, 8;
	add.s32 	%r368, %r368, %r23;
	add.s32 	%r367, %r367, %r23;
	add.s32 	%r366, %r366, %r23;
	add.s32 	%r365, %r365, %r23;
	add.s32 	%r364, %r364, %r23;
	add.s32 	%r363, %r363, %r23;
	add.s32 	%r362, %r362, %r23;
	add.s32 	%r361, %r361, %r23;
	add.s32 	%r360, %r360, -8;
	add.s32 	%r359, %r359, 8;
	add.s32 	%r358, %r358, %r26;
	setp.ne.s32 	%p36, %r369, 0;
	@%p36 bra 	$L__BB1_19;
	add.s32 	%r372, %r370, -3;
$L__BB1_45:
	and.b32  	%r299, %r18, 6;
	setp.lt.u32 	%p37, %r299, 3;
	@%p37 bra 	$L__BB1_59;
	add.s32 	%r110, %r372, %r42;
	setp.gt.s32 	%p38, %r110, -1;
	setp.lt.s32 	%p39, %r110, %r126;
	and.pred  	%p40, %p38, %p39;
	@%p40 bra 	$L__BB1_48;
	add.s32 	%r300, %r43, %r372;
	mad.lo.s32 	%r301, %r300, %r123, %r64;
	mul.wide.s32 	%rd56, %r301, 4;
	add.s64 	%rd57, %rd1, %rd56;
	ld.global.f32 	%f109, [%rd57];
	bra.uni 	$L__BB1_49;
$L__BB1_48:
	mad.lo.s32 	%r302, %r110, %r8, %r63;
	shl.b32 	%r303, %r302, 2;
	mov.u32 	%r304, data_shared;
	add.s32 	%r305, %r304, %r303;
	ld.shared.f32 	%f109, [%r305];
$L__BB1_49:
	sub.s32 	%r306, %r125, %r372;
	mul.wide.s32 	%rd58, %r306, 4;
	add.s64 	%rd4, %rd75, %rd58;
	ld.const.f32 	%f92, [%rd4];
	fma.rn.f32 	%f38, %f109, %f92, %f113;
	add.s32 	%r111, %r110, 1;
	setp.gt.s32 	%p41, %r111, -1;
	setp.lt.s32 	%p42, %r111, %r126;
	and.pred  	%p43, %p41, %p42;
	@%p43 bra 	$L__BB1_51;
	add.s32 	%r307, %r372, %r43;
	mad.lo.s32 	%r308, %r123, %r307, %r123;
	add.s32 	%r309, %r308, %r64;
	mul.wide.s32 	%rd60, %r309, 4;
	add.s64 	%rd61, %rd1, %rd60;
	ld.global.f32 	%f110, [%rd61];
	bra.uni 	$L__BB1_52;
$L__BB1_51:
	mad.lo.s32 	%r310, %r111, %r8, %r63;
	shl.b32 	%r311, %r310, 2;
	mov.u32 	%r312, data_shared;
	add.s32 	%r313, %r312, %r311;
	ld.shared.f32 	%f110, [%r313];
$L__BB1_52:
	ld.const.f32 	%f93, [%rd4+-4];
	fma.rn.f32 	%f42, %f110, %f93, %f38;
	add.s32 	%r112, %r110, 2;
	setp.gt.s32 	%p44, %r112, -1;
	setp.lt.s32 	%p45, %r112, %r126;
	and.pred  	%p46, %p44, %p45;
	@%p46 bra 	$L__BB1_54;
	add.s32 	%r314, %r372, %r43;
	add.s32 	%r315, %r314, 2;
	mad.lo.s32 	%r316, %r315, %r123, %r64;
	mul.wide.s32 	%rd62, %r316, 4;
	add.s64 	%rd63, %rd1, %rd62;
	ld.global.f32 	%f111, [%rd63];
	bra.uni 	$L__BB1_55;
$L__BB1_54:
	mad.lo.s32 	%r317, %r112, %r8, %r63;
	shl.b32 	%r318, %r317, 2;
	mov.u32 	%r319, data_shared;
	add.s32 	%r320, %r319, %r318;
	ld.shared.f32 	%f111, [%r320];
$L__BB1_55:
	ld.const.f32 	%f94, [%rd4+-8];
	fma.rn.f32 	%f46, %f111, %f94, %f42;
	add.s32 	%r113, %r110, 3;
	setp.gt.s32 	%p47, %r113, -1;
	setp.lt.s32 	%p48, %r113, %r126;
	and.pred  	%p49, %p47, %p48;
	@%p49 bra 	$L__BB1_57;
	add.s32 	%r321, %r372, %r43;
	add.s32 	%r322, %r321, 3;
	mad.lo.s32 	%r323, %r322, %r123, %r64;
	mul.wide.s32 	%rd64, %r323, 4;
	add.s64 	%rd65, %rd1, %rd64;
	ld.global.f32 	%f112, [%rd65];
	bra.uni 	$L__BB1_58;
$L__BB1_57:
	mad.lo.s32 	%r324, %r113, %r8, %r63;
	shl.b32 	%r325, %r324, 2;
	mov.u32 	%r326, data_shared;
	add.s32 	%r327, %r326, %r325;
	ld.shared.f32 	%f112, [%r327];
$L__BB1_58:
	ld.const.f32 	%f95, [%rd4+-12];
	fma.rn.f32 	%f113, %f112, %f95, %f46;
	add.s32 	%r372, %r372, 4;
$L__BB1_59:
	setp.eq.s32 	%p50, %r19, 0;
	@%p50 bra 	$L__BB1_67;
	add.s32 	%r116, %r372, %r42;
	setp.gt.s32 	%p51, %r116, -1;
	setp.lt.s32 	%p52, %r116, %r126;
	and.pred  	%p53, %p51, %p52;
	@%p53 bra 	$L__BB1_62;
	add.s32 	%r328, %r43, %r372;
	mad.lo.s32 	%r329, %r328, %r123, %r64;
	mul.wide.s32 	%rd66, %r329, 4;
	add.s64 	%rd67, %rd1, %rd66;
	ld.global.f32 	%f114, [%rd67];
	bra.uni 	$L__BB1_63;
$L__BB1_62:
	mad.lo.s32 	%r330, %r116, %r8, %r63;
	shl.b32 	%r331, %r330, 2;
	mov.u32 	%r332, data_shared;
	add.s32 	%r333, %r332, %r331;
	ld.shared.f32 	%f114, [%r333];
$L__BB1_63:
	sub.s32 	%r334, %r125, %r372;
	mul.wide.s32 	%rd68, %r334, 4;
	add.s64 	%rd5, %rd75, %rd68;
	ld.const.f32 	%f96, [%rd5];
	fma.rn.f32 	%f55, %f114, %f96, %f113;
	add.s32 	%r117, %r116, 1;
	setp.gt.s32 	%p54, %r117, -1;
	setp.lt.s32 	%p55, %r117, %r126;
	and.pred  	%p56, %p54, %p55;
	@%p56 bra 	$L__BB1_65;
	add.s32 	%r335, %r372, %r43;
	mad.lo.s32 	%r336, %r123, %r335, %r123;
	add.s32 	%r337, %r336, %r64;
	mul.wide.s32 	%rd70, %r337, 4;
	add.s64 	%rd71, %rd1, %rd70;
	ld.global.f32 	%f115, [%rd71];
	bra.uni 	$L__BB1_66;
$L__BB1_65:
	mad.lo.s32 	%r338, %r117, %r8, %r63;
	shl.b32 	%r339, %r338, 2;
	mov.u32 	%r340, data_shared;
	add.s32 	%r341, %r340, %r339;
	ld.shared.f32 	%f115, [%r341];
$L__BB1_66:
	ld.const.f32 	%f97, [%rd5+-4];
	fma.rn.f32 	%f113, %f115, %f97, %f55;
	add.s32 	%r372, %r372, 2;
$L__BB1_67:
	add.s32 	%r120, %r372, %r42;
	setp.gt.s32 	%p57, %r120, -1;
	setp.lt.s32 	%p58, %r120, %r126;
	and.pred  	%p59, %p57, %p58;
	@%p59 bra 	$L__BB1_69;
	add.s32 	%r342, %r43, %r372;
	mad.lo.s32 	%r343, %r342, %r123, %r64;
	mul.wide.s32 	%rd72, %r343, 4;
	add.s64 	%rd73, %rd1, %rd72;
	ld.global.f32 	%f117, [%rd73];
	bra.uni 	$L__BB1_70;
$L__BB1_69:
	mad.lo.s32 	%r344, %r120, %r8, %r63;
	shl.b32 	%r345, %r344, 2;
	mov.u32 	%r346, data_shared;
	add.s32 	%r347, %r346, %r345;
	ld.shared.f32 	%f117, [%r347];
$L__BB1_70:
	sub.s32 	%r348, %r125, %r372;
	mul.wide.s32 	%rd74, %r348, 4;
	add.s64 	%rd76, %rd75, %rd74;
	ld.const.f32 	%f98, [%rd76];
	fma.rn.f32 	%f118, %f117, %f98, %f113;
$L__BB1_71:
	add.s32 	%r349, %r44, %r64;
	mul.wide.s32 	%rd77, %r349, 4;
	add.s64 	%rd78, %rd2, %rd77;
	st.global.f32 	[%rd78], %f118;
	bar.sync 	0;
	add.s32 	%r357, %r357, 1;
	setp.ne.s32 	%p60, %r357, %r128;
	@%p60 bra 	$L__BB1_16;
	add.s32 	%r356, %r356, 1;
	setp.ne.s32 	%p61, %r356, %r128;
	@%p61 bra 	$L__BB1_15;
$L__BB1_73:
	ret;

}


// ===== COMPILED SASS (sm_100) =====

	.target	sm_100

	.elftype	@"ET_EXEC"


//--------------------- .note.nv.tkinfo           --------------------------
	.section	.note.nv.tkinfo,"",@"SHT_NOTE"
	.sectionflags	@"SHF_NOTE_NV_TKINFO"
	.tkinfo
        /*0018*/ 	.word	0x00000002
        /*0030*/ 	.string	""
        /*0030*/ 	.string	"ptxas"
        /*0030*/ 	.string	"Cuda compilation tools, release 13.0, V13.0.88"
        /*0030*/ 	.string	"Build cuda_13.0.r13.0/compiler.36424714_0"
        /*0030*/ 	.string	"-arch sm_100 -m 64 "



//--------------------- .note.nv.cuinfo           --------------------------
	.section	.note.nv.cuinfo,"",@"SHT_NOTE"
	.sectionflags	@"SHF_NOTE_NV_CUINFO"
        /*0018*/ 	.short	0x0002
        /*001a*/ 	.short	0x0064
        /*001c*/ 	.short	0x0082
	.zero		2


//--------------------- .nv.info                  --------------------------
	.section	.nv.info,"",@"SHT_CUDA_INFO"
	.align	4


	//----- nvinfo : EIATTR_REGCOUNT
	.align		4
        /*0000*/ 	.byte	0x04, 0x2f
        /*0002*/ 	.short	(.L_2 - .L_1)
	.align		4
.L_1:
        /*0004*/ 	.word	index@(_Z22tiledconvolutionRowGPUPfS_S_iiiiiii)
        /*0008*/ 	.word	0x0000001e


	//----- nvinfo : EIATTR_FRAME_SIZE
	.align		4
.L_2:
        /*000c*/ 	.byte	0x04, 0x11
        /*000e*/ 	.short	(.L_4 - .L_3)
	.align		4
.L_3:
        /*0010*/ 	.word	index@(_Z22tiledconvolutionRowGPUPfS_S_iiiiiii)
        /*0014*/ 	.word	0x00000000


	//----- nvinfo : EIATTR_REGCOUNT
	.align		4
.L_4:
        /*0018*/ 	.byte	0x04, 0x2f
        /*001a*/ 	.short	(.L_6 - .L_5)
	.align		4
.L_5:
        /*001c*/ 	.word	index@(_Z25tiledconvolutionColumnGPUPfS_S_iiiiiii)
        /*0020*/ 	.word	0x00000030


	//----- nvinfo : EIATTR_FRAME_SIZE
	.align		4
.L_6:
        /*0024*/ 	.byte	0x04, 0x11
        /*0026*/ 	.short	(.L_8 - .L_7)
	.align		4
.L_7:
        /*0028*/ 	.word	index@(_Z25tiledconvolutionColumnGPUPfS_S_iiiiiii)
        /*002c*/ 	.word	0x00000000


	//----- nvinfo : EIATTR_MIN_STACK_SIZE
	.align		4
.L_8:
        /*0030*/ 	.byte	0x04, 0x12
        /*0032*/ 	.short	(.L_10 - .L_9)
	.align		4
.L_9:
        /*0034*/ 	.word	index@(_Z25tiledconvolutionColumnGPUPfS_S_iiiiiii)
        /*0038*/ 	.word	0x00000000


	//----- nvinfo : EIATTR_MIN_STACK_SIZE
	.align		4
.L_10:
        /*003c*/ 	.byte	0x04, 0x12
        /*003e*/ 	.short	(.L_12 - .L_11)
	.align		4
.L_11:
        /*0040*/ 	.word	index@(_Z22tiledconvolutionRowGPUPfS_S_iiiiiii)
        /*0044*/ 	.word	0x00000000
.L_12:


//--------------------- .nv.compat                --------------------------
	.section	.nv.compat,"",@"SHT_CUDA_COMPAT_INFO"
	.align	4
        /*0000*/ 	.byte	0x02, 0x09, 0x00, 0x00, 0x02, 0x02, 0x01, 0x00, 0x02, 0x05, 0x05, 0x00, 0x03, 0x07, 0x01, 0x01
        /*0010*/ 	.byte	0x02, 0x03, 0x00, 0x00, 0x02, 0x06, 0x01, 0x00, 0x04, 0x0b, 0x08, 0x00, 0x09, 0x00, 0x00, 0x00
        /*0020*/ 	.byte	0x00, 0x00, 0x00, 0x00


//--------------------- .nv.info._Z25tiledconvolutionColumnGPUPfS_S_iiiiiii --------------------------
	.section	.nv.info._Z25tiledconvolutionColumnGPUPfS_S_iiiiiii,"",@"SHT_CUDA_INFO"
	.sectionflags	@""
	.align	4


	//----- nvinfo : EIATTR_CUDA_API_VERSION
	.align		4
        /*0000*/ 	.byte	0x04, 0x37
        /*0002*/ 	.short	(.L_14 - .L_13)
.L_13:
        /*0004*/ 	.word	0x00000082


	//----- nvinfo : EIATTR_KPARAM_INFO
	.align		4
.L_14:
        /*0008*/ 	.byte	0x04, 0x17
        /*000a*/ 	.short	(.L_16 - .L_15)
.L_15:
        /*000c*/ 	.word	0x00000000
        /*0010*/ 	.short	0x0009
        /*0012*/ 	.short	0x0030
        /*0014*/ 	.byte	0x00, 0xf0, 0x11, 0x00


	//----- nvinfo : EIATTR_KPARAM_INFO
	.align		4
.L_16:
        /*0018*/ 	.byte	0x04, 0x17
        /*001a*/ 	.short	(.L_18 - .L_17)
.L_17:
        /*001c*/ 	.word	0x00000000
        /*0020*/ 	.short	0x0008
        /*0022*/ 	.short	0x002c
        /*0024*/ 	.byte	0x00, 0xf0, 0x11, 0x00


	//----- nvinfo : EIATTR_KPARAM_INFO
	.align		4
.L_18:
        /*0028*/ 	.byte	0x04, 0x17
        /*002a*/ 	.short	(.L_20 - .L_19)
.L_19:
        /*002c*/ 	.word	0x00000000
        /*0030*/ 	.short	0x0007
        /*0032*/ 	.short	0x0028
        /*0034*/ 	.byte	0x00, 0xf0, 0x11, 0x00


	//----- nvinfo : EIATTR_KPARAM_INFO
	.align		4
.L_20:
        /*0038*/ 	.byte	0x04, 0x17
        /*003a*/ 	.short	(.L_22 - .L_21)
.L_21:
        /*003c*/ 	.word	0x00000000
        /*0040*/ 	.short	0x0006
        /*0042*/ 	.short	0x0024
        /*0044*/ 	.byte	0x00, 0xf0, 0x11, 0x00


	//----- nvinfo : EIATTR_KPARAM_INFO
	.align		4
.L_22:
        /*0048*/ 	.byte	0x04, 0x17
        /*004a*/ 	.short	(.L_24 - .L_23)
.L_23:
        /*004c*/ 	.word	0x00000000
        /*0050*/ 	.short	0x0005
        /*0052*/ 	.short	0x0020
        /*0054*/ 	.byte	0x00, 0xf0, 0x11, 0x00


	//----- nvinfo : EIATTR_KPARAM_INFO
	.align		4
.L_24:
        /*0058*/ 	.byte	0x04, 0x17
        /*005a*/ 	.short	(.L_26 - .L_25)
.L_25:
        /*005c*/ 	.word	0x00000000
        /*0060*/ 	.short	0x0004
        /*0062*/ 	.short	0x001c
        /*0064*/ 	.byte	0x00, 0xf0, 0x11, 0x00


	//----- nvinfo : EIATTR_KPARAM_INFO
	.align		4
.L_26:
        /*0068*/ 	.byte	0x04, 0x17
        /*006a*/ 	.short	(.L_28 - .L_27)
.L_27:
        /*006c*/ 	.word	0x00000000
        /*0070*/ 	.short	0x0003
        /*0072*/ 	.short	0x0018
        /*0074*/ 	.byte	0x00, 0xf0, 0x11, 0x00


	//----- nvinfo : EIATTR_KPARAM_INFO
	.align		4
.L_28:
        /*0078*/ 	.byte	0x04, 0x17
        /*007a*/ 	.short	(.L_30 - .L_29)
.L_29:
        /*007c*/ 	.word	0x00000000
        /*0080*/ 	.short	0x0002
        /*0082*/ 	.short	0x0010
        /*0084*/ 	.byte	0x00, 0xf5, 0x21, 0x00


	//----- nvinfo : EIATTR_KPARAM_INFO
	.align		4
.L_30:
        /*0088*/ 	.byte	0x04, 0x17
        /*008a*/ 	.short	(.L_32 - .L_31)
.L_31:
        /*008c*/ 	.word	0x00000000
        /*0090*/ 	.short	0x0001
        /*0092*/ 	.short	0x0008
        /*0094*/ 	.byte	0x00, 0xf5, 0x21, 0x00


	//----- nvinfo : EIATTR_KPARAM_INFO
	.align		4
.L_32:
        /*0098*/ 	.byte	0x04, 0x17
        /*009a*/ 	.short	(.L_34 - .L_33)
.L_33:
        /*009c*/ 	.word	0x00000000
        /*00a0*/ 	.short	0x0000
        /*00a2*/ 	.short	0x0000
        /*00a4*/ 	.byte	0x00, 0xf5, 0x21, 0x00


	//----- nvinfo : EIATTR_SPARSE_MMA_MASK
	.align		4
.L_34:
        /*00a8*/ 	.byte	0x03, 0x50
        /*00aa*/ 	.short	0x0000


	//----- nvinfo : EIATTR_MAXREG_COUNT
	.align		4
        /*00ac*/ 	.byte	0x03, 0x1b
        /*00ae*/ 	.short	0x00ff


	//----- nvinfo : EIATTR_NUM_BARRIERS
	.align		4
        /*00b0*/ 	.byte	0x02, 0x4c
        /*00b2*/ 	.byte	0x01
	.zero		1


	//----- nvinfo : EIATTR_MERCURY_ISA_VERSION
	.align		4
        /*00b4*/ 	.byte	0x03, 0x5f
        /*00b6*/ 	.short	0x0101


	//----- nvinfo : EIATTR_VRC_CTA_INIT_COUNT
	.align		4
        /*00b8*/ 	.byte	0x02, 0x4a
	.zero		1
	.zero		1


	//----- nvinfo : EIATTR_EXIT_INSTR_OFFSETS
	.align		4
        /*00bc*/ 	.byte	0x04, 0x1c
        /*00be*/ 	.short	(.L_36 - .L_35)


	//   ....[0]....
.L_35:
        /*00c0*/ 	.word	0x00000030


	//   ....[1]....
        /*00c4*/ 	.word	0x00003480


	//----- nvinfo : EIATTR_CBANK_PARAM_SIZE
	.align		4
.L_36:
        /*00c8*/ 	.byte	0x03, 0x19
        /*00ca*/ 	.short	0x0034


	//----- nvinfo : EIATTR_PARAM_CBANK
	.align		4
        /*00cc*/ 	.byte	0x04, 0x0a
        /*00ce*/ 	.short	(.L_38 - .L_37)
	.align		4
.L_37:
        /*00d0*/ 	.word	index@(.nv.constant0._Z25tiledconvolutionColumnGPUPfS_S_iiiiiii)
        /*00d4*/ 	.short	0x0380
        /*00d6*/ 	.short	0x0034


	//----- nvinfo : EIATTR_SW_WAR
	.align		4
.L_38:
        /*00d8*/ 	.byte	0x04, 0x36
        /*00da*/ 	.short	(.L_40 - .L_39)
.L_39:
        /*00dc*/ 	.word	0x00000008
.L_40:


//--------------------- .nv.info._Z22tiledconvolutionRowGPUPfS_S_iiiiiii --------------------------
	.section	.nv.info._Z22tiledconvolutionRowGPUPfS_S_iiiiiii,"",@"SHT_CUDA_INFO"
	.sectionflags	@""
	.align	4


	//----- nvinfo : EIATTR_CUDA_API_VERSION
	.align		4
        /*0000*/ 	.byte	0x04, 0x37
        /*0002*/ 	.short	(.L_42 - .L_41)
.L_41:
        /*0004*/ 	.word	0x00000082


	//----- nvinfo : EIATTR_KPARAM_INFO
	.align		4
.L_42:
        /*0008*/ 	.byte	0x04, 0x17
        /*000a*/ 	.short	(.L_44 - .L_43)
.L_43:
        /*000c*/ 	.word	0x00000000
        /*0010*/ 	.short	0x0009
        /*0012*/ 	.short	0x0030
        /*0014*/ 	.byte	0x00, 0xf0, 0x11, 0x00


	//----- nvinfo : EIATTR_KPARAM_INFO
	.align		4
.L_44:
        /*0018*/ 	.byte	0x04, 0x17
        /*001a*/ 	.short	(.L_46 - .L_45)
.L_45:
        /*001c*/ 	.word	0x00000000
        /*0020*/ 	.short	0x0008
        /*0022*/ 	.short	0x002c
        /*0024*/ 	.byte	0x00, 0xf0, 0x11, 0x00


	//----- nvinfo : EIATTR_KPARAM_INFO
	.align		4
.L_46:
        /*0028*/ 	.byte	0x04, 0x17
        /*002a*/ 	.short	(.L_48 - .L_47)
.L_47:
        /*002c*/ 	.word	0x00000000
        /*0030*/ 	.short	0x0007
        /*0032*/ 	.short	0x0028
        /*0034*/ 	.byte	0x00, 0xf0, 0x11, 0x00


	//----- nvinfo : EIATTR_KPARAM_INFO
	.align		4
.L_48:
        /*0038*/ 	.byte	0x04, 0x17
        /*003a*/ 	.short	(.L_50 - .L_49)
.L_49:
        /*003c*/ 	.word	0x00000000
        /*0040*/ 	.short	0x0006
        /*0042*/ 	.short	0x0024
        /*0044*/ 	.byte	0x00, 0xf0, 0x11, 0x00


	//----- nvinfo : EIATTR_KPARAM_INFO
	.align		4
.L_50:
        /*0048*/ 	.byte	0x04, 0x17
        /*004a*/ 	.short	(.L_52 - .L_51)
.L_51:
        /*004c*/ 	.word	0x00000000
        /*0050*/ 	.short	0x0005
        /*0052*/ 	.short	0x0020
        /*0054*/ 	.byte	0x00, 0xf0, 0x11, 0x00


	//----- nvinfo : EIATTR_KPARAM_INFO
	.align		4
.L_52:
        /*0058*/ 	.byte	0x04, 0x17
        /*005a*/ 	.short	(.L_54 - .L_53)
.L_53:
        /*005c*/ 	.word	0x00000000
        /*0060*/ 	.short	0x0004
        /*0062*/ 	.short	0x001c
        /*0064*/ 	.byte	0x00, 0xf0, 0x11, 0x00


	//----- nvinfo : EIATTR_KPARAM_INFO
	.align		4
.L_54:
        /*0068*/ 	.byte	0x04, 0x17
        /*006a*/ 	.short	(.L_56 - .L_55)
.L_55:
        /*006c*/ 	.word	0x00000000
        /*0070*/ 	.short	0x0003
        /*0072*/ 	.short	0x0018
        /*0074*/ 	.byte	0x00, 0xf0, 0x11, 0x00


	//----- nvinfo : EIATTR_KPARAM_INFO
	.align		4
.L_56:
        /*0078*/ 	.byte	0x04, 0x17
        /*007a*/ 	.short	(.L_58 - .L_57)
.L_57:
        /*007c*/ 	.word	0x00000000
        /*0080*/ 	.short	0x0002
        /*0082*/ 	.short	0x0010
        /*0084*/ 	.byte	0x00, 0xf5, 0x21, 0x00


	//----- nvinfo : EIATTR_KPARAM_INFO
	.align		4
.L_58:
        /*0088*/ 	.byte	0x04, 0x17
        /*008a*/ 	.short	(.L_60 - .L_59)
.L_59:
        /*008c*/ 	.word	0x00000000
        /*0090*/ 	.short	0x0001
        /*0092*/ 	.short	0x0008
        /*0094*/ 	.byte	0x00, 0xf5, 0x21, 0x00


	//----- nvinfo : EIATTR_KPARAM_INFO
	.align		4
.L_60:
        /*0098*/ 	.byte	0x04, 0x17
        /*009a*/ 	.short	(.L_62 - .L_61)
.L_61:
        /*009c*/ 	.word	0x00000000
        /*00a0*/ 	.short	0x0000
        /*00a2*/ 	.short	0x0000
        /*00a4*/ 	.byte	0x00, 0xf5, 0x21, 0x00


	//----- nvinfo : EIATTR_SPARSE_MMA_MASK
	.align		4
.L_62:
        /*00a8*/ 	.byte	0x03, 0x50
        /*00aa*/ 	.short	0x0000


	//----- nvinfo : EIATTR_MAXREG_COUNT
	.align		4
        /*00ac*/ 	.byte	0x03, 0x1b
        /*00ae*/ 	.short	0x00ff


	//----- nvinfo : EIATTR_NUM_BARRIERS
	.align		4
        /*00b0*/ 	.byte	0x02, 0x4c
        /*00b2*/ 	.byte	0x01
	.zero		1


	//----- nvinfo : EIATTR_MERCURY_ISA_VERSION
	.align		4
        /*00b4*/ 	.byte	0x03, 0x5f
        /*00b6*/ 	.short	0x0101


	//----- nvinfo : EIATTR_VRC_CTA_INIT_COUNT
	.align		4
        /*00b8*/ 	.byte	0x02, 0x4a
	.zero		1
	.zero		1


	//----- nvinfo : EIATTR_EXIT_INSTR_OFFSETS
	.align		4
        /*00bc*/ 	.byte	0x04, 0x1c
        /*00be*/ 	.short	(.L_64 - .L_63)


	//   ....[0]....
.L_63:
        /*00c0*/ 	.word	0x00000030


	//   ....[1]....
        /*00c4*/ 	.word	0x00002c60


	//----- nvinfo : EIATTR_CBANK_PARAM_SIZE
	.align		4
.L_64:
        /*00c8*/ 	.byte	0x03, 0x19
        /*00ca*/ 	.short	0x0034


	//----- nvinfo : EIATTR_PARAM_CBANK
	.align		4
        /*00cc*/ 	.byte	0x04, 0x0a
        /*00ce*/ 	.short	(.L_66 - .L_65)
	.align		4
.L_65:
        /*00d0*/ 	.word	index@(.nv.constant0._Z22tiledconvolutionRowGPUPfS_S_iiiiiii)
        /*00d4*/ 	.short	0x0380
        /*00d6*/ 	.short	0x0034


	//----- nvinfo : EIATTR_SW_WAR
	.align		4
.L_66:
        /*00d8*/ 	.byte	0x04, 0x36
        /*00da*/ 	.short	(.L_68 - .L_67)
.L_67:
        /*00dc*/ 	.word	0x00000008
.L_68:


//--------------------- .nv.callgraph             --------------------------
	.section	.nv.callgraph,"",@"SHT_CUDA_CALLGRAPH"
	.align	4
	.sectionentsize	8
	.align		4
        /*0000*/ 	.word	0x00000000
	.align		4
        /*0004*/ 	.word	0xffffffff
	.align		4
        /*0008*/ 	.word	0x00000000
	.align		4
        /*000c*/ 	.word	0xfffffffe
	.align		4
        /*0010*/ 	.word	0x00000000
	.align		4
        /*0014*/ 	.word	0xfffffffd
	.align		4
        /*0018*/ 	.word	0x00000000
	.align		4
        /*001c*/ 	.word	0xfffffffc


//--------------------- .nv.constant3             --------------------------
	.section	.nv.constant3,"a",@progbits
	.align	4
.nv.constant3:
	.type		const_filter,@object
	.size		const_filter,(.L_0 - const_filter)
const_filter:
	.zero		1024
.L_0:


//--------------------- .text._Z25tiledconvolutionColumnGPUPfS_S_iiiiiii --------------------------
	.section	.text._Z25tiledconvolutionColumnGPUPfS_S_iiiiiii,"ax",@progbits
	.align	128
        .global         _Z25tiledconvolutionColumnGPUPfS_S_iiiiiii
        .type           _Z25tiledconvolutionColumnGPUPfS_S_iiiiiii,@function
        .size           _Z25tiledconvolutionColumnGPUPfS_S_iiiiiii,(.L_x_28 - _Z25tiledconvolutionColumnGPUPfS_S_iiiiiii)
        .other          _Z25tiledconvolutionColumnGPUPfS_S_iiiiiii,@"STO_CUDA_ENTRY STV_DEFAULT"
_Z25tiledconvolutionColumnGPUPfS_S_iiiiiii:
.text._Z25tiledconvolutionColumnGPUPfS_S_iiiiiii:
[----:B------:R-:W-:Y:S08]  /*0000*/  LDC R1, c[0x0][0x37c] ;  /* 0x0000df00ff017b82 */ /* 0x000ff00000000800 */
[----:B------:R-:W0:Y:S02]  /*0010*/  LDC R5, c[0x0][0x3b0] ;  /* 0x0000ec00ff057b82 */ /* 0x000e240000000800 */
[----:B0-----:R-:W-:-:S13]  /*0020*/  ISETP.GE.AND P0, PT, R5, 0x1, PT ;  /* 0x000000010500780c */ /* 0x001fda0003f06270 */
[----:B------:R-:W-:Y:S05]  /*0030*/  @!P0 EXIT ;  /* 0x000000000000894d */ /* 0x000fea0003800000 */
[----:B------:R-:W0:Y:S01]  /*0040*/  S2UR UR18, SR_CTAID.Y ;  /* 0x00000000001279c3 */ /* 0x000e220000002600 */
[----:B------:R-:W1:Y:S01]  /*0050*/  S2R R0, SR_TID.Y ;  /* 0x0000000000007919 */ /* 0x000e620000002200 */
[----:B------:R-:W0:Y:S01]  /*0060*/  LDCU UR6, c[0x0][0x3a4] ;  /* 0x00007480ff0677ac */ /* 0x000e220008000800 */
[C---:B------:R-:W-:Y:S01]  /*0070*/  LOP3.LUT R18, R5.reuse, 0x7, RZ, 0xc0, !PT ;  /* 0x0000000705127812 */ /* 0x040fe200078ec0ff */
[C---:B------:R-:W-:Y:S01]  /*0080*/  VIADD R2, R5.reuse, 0xffffffff ;  /* 0xffffffff05027836 */ /* 0x040fe20000000000 */
[----:B------:R-:W2:Y:S01]  /*0090*/  S2R R4, SR_TID.X ;  /* 0x0000000000047919 */ /* 0x000ea20000002100 */
[----:B------:R-:W0:Y:S01]  /*00a0*/  LDCU.64 UR4, c[0x0][0x3a8] ;  /* 0x00007500ff0477ac */ /* 0x000e220008000a00 */
[C---:B------:R-:W-:Y:S01]  /*00b0*/  LOP3.LUT R19, R5.reuse, 0x3, RZ, 0xc0, !PT ;  /* 0x0000000305137812 */ /* 0x040fe200078ec0ff */
[----:B------:R-:W3:Y:S01]  /*00c0*/  S2UR UR11, SR_CTAID.X ;  /* 0x00000000000b79c3 */ /* 0x000ee20000002500 */
[----:B------:R-:W-:Y:S01]  /*00d0*/  VIADD R3, R18, 0xffffffff ;  /* 0xffffffff12037836 */ /* 0x000fe20000000000 */
[----:B------:R-:W-:Y:S01]  /*00e0*/  ISETP.GE.U32.AND P0, PT, R2, 0x7, PT ;  /* 0x000000070200780c */ /* 0x000fe20003f06070 */
[----:B------:R-:W4:Y:S01]  /*00f0*/  LDCU.64 UR16, c[0x0][0x358] ;  /* 0x00006b00ff1077ac */ /* 0x000f220008000a00 */
[----:B------:R-:W-:-:S02]  /*0100*/  LOP3.LUT R5, R5, 0x7ffffff8, RZ, 0xc0, !PT ;  /* 0x7ffffff805057812 */ /* 0x000fc400078ec0ff */
[----:B------:R-:W-:Y:S01]  /*0110*/  ISETP.GE.U32.AND P1, PT, R3, 0x3, PT ;  /* 0x000000030300780c */ /* 0x000fe20003f26070 */
[----:B0-----:R-:W-:Y:S02]  /*0120*/  UIMAD UR10, UR18, UR5, UR6 ;  /* 0x00000005120a72a4 */ /* 0x001fe4000f8e0206 */
[----:B------:R-:W-:-:S03]  /*0130*/  UIADD3 UR7, UPT, UPT, UR4, 0x1, URZ ;  /* 0x0000000104077890 */ /* 0x000fc6000fffe0ff */
[----:B------:R-:W-:Y:S01]  /*0140*/  UMOV UR4, URZ ;  /* 0x000000ff00047c82 */ /* 0x000fe20008000000 */
[----:B---34-:R-:W-:-:S12]  /*0150*/  UIMAD UR6, UR11, UR5, UR6 ;  /* 0x000000050b0672a4 */ /* 0x018fd8000f8e0206 */
.L_x_5:
[----:B0-----:R-:W0:Y:S01]  /*0160*/  LDCU UR5, c[0x0][0x3b0] ;  /* 0x00007600ff0577ac */ /* 0x001e220008000800 */
[----:B------:R-:W-:Y:S01]  /*0170*/  IMAD.MOV.U32 R13, RZ, RZ, RZ ;  /* 0x000000ffff0d7224 */ /* 0x000fe200078e00ff */
[----:B---3--:R-:W3:Y:S01]  /*0180*/  LDCU UR9, c[0x0][0x3a8] ;  /* 0x00007500ff0977ac */ /* 0x008ee20008000800 */
[----:B0-----:R-:W-:-:S04]  /*0190*/  MOV R6, UR5 ;  /* 0x0000000500067c02 */ /* 0x001fc80008000f00 */
[----:B------:R-:W-:Y:S01]  /*01a0*/  IABS R7, R6 ;  /* 0x0000000600077213 */ /* 0x000fe20000000000 */
[----:B---3--:R-:W-:-:S03]  /*01b0*/  UIMAD UR5, UR4, UR9, URZ ;  /* 0x00000009040572a4 */ /* 0x008fc6000f8e02ff */
[----:B------:R-:W0:Y:S01]  /*01c0*/  I2F.RP R8, R7 ;  /* 0x0000000700087306 */ /* 0x000e220000209400 */
[----:B------:R-:W-:Y:S02]  /*01d0*/  MOV R12, R7 ;  /* 0x00000007000c7202 */ /* 0x000fe40000000f00 */
[----:B------:R-:W-:-:S05]  /*01e0*/  IMAD.U32 R10, RZ, RZ, UR5 ;  /* 0x00000005ff0a7e24 */ /* 0x000fca000f8e00ff */
[----:B0-----:R-:W0:Y:S02]  /*01f0*/  MUFU.RCP R8, R8 ;  /* 0x0000000800087308 */ /* 0x001e240000001000 */
[----:B01----:R-:W-:Y:S01]  /*0200*/  VIADD R2, R8, 0xffffffe ;  /* 0x0ffffffe08027836 */ /* 0x003fe20000000000 */
[----:B------:R-:W-:-:S05]  /*0210*/  IABS R8, R10 ;  /* 0x0000000a00087213 */ /* 0x000fca0000000000 */
[----:B------:R0:W3:Y:S02]  /*0220*/  F2I.FTZ.U32.TRUNC.NTZ R3, R2 ;  /* 0x0000000200037305 */ /* 0x0000e4000021f000 */
[----:B0-----:R-:W-:Y:S02]  /*0230*/  IMAD.MOV.U32 R2, RZ, RZ, RZ ;  /* 0x000000ffff027224 */ /* 0x001fe400078e00ff */
[----:B---3--:R-:W-:-:S05]  /*0240*/  IMAD R9, R3, R7, RZ ;  /* 0x0000000703097224 */ /* 0x008fca00078e02ff */
[----:B------:R-:W-:-:S05]  /*0250*/  IADD3 R9, PT, PT, -R9, RZ, RZ ;  /* 0x000000ff09097210 */ /* 0x000fca0007ffe1ff */
[----:B------:R-:W-:Y:S01]  /*0260*/  IMAD.HI.U32 R11, R3, R9, R2 ;  /* 0x00000009030b7227 */ /* 0x000fe200078e0002 */
[----:B------:R-:W-:-:S04]  /*0270*/  LOP3.LUT R2, R6, UR5, RZ, 0x3c, !PT ;  /* 0x0000000506027c12 */ /* 0x000fc8000f8e3cff */
[----:B------:R-:W-:Y:S01]  /*0280*/  ISETP.GE.AND P4, PT, R2, RZ, PT ;  /* 0x000000ff0200720c */ /* 0x000fe20003f86270 */
[----:B------:R-:W-:Y:S01]  /*0290*/  IMAD.HI.U32 R3, R11, R8, RZ ;  /* 0x000000080b037227 */ /* 0x000fe200078e00ff */
[----:B------:R-:W0:Y:S03]  /*02a0*/  LDC R2, c[0x0][0x398] ;  /* 0x0000e600ff027b82 */ /* 0x000e260000000800 */
[----:B------:R-:W-:-:S04]  /*02b0*/  IMAD.MOV R9, RZ, RZ, -R3 ;  /* 0x000000ffff097224 */ /* 0x000fc800078e0a03 */
[----:B------:R-:W-:Y:S01]  /*02c0*/  IMAD R9, R7, R9, R8 ;  /* 0x0000000907097224 */ /* 0x000fe200078e0208 */
[----:B------:R-:W-:-:S04]  /*02d0*/  LOP3.LUT R8, RZ, R6, RZ, 0x33, !PT ;  /* 0x00000006ff087212 */ /* 0x000fc800078e33ff */
[----:B------:R-:W-:-:S13]  /*02e0*/  ISETP.GT.U32.AND P3, PT, R12, R9, PT ;  /* 0x000000090c00720c */ /* 0x000fda0003f64070 */
[----:B------:R-:W-:Y:S02]  /*02f0*/  @!P3 IMAD.IADD R9, R9, 0x1, -R7 ;  /* 0x000000010909b824 */ /* 0x000fe400078e0a07 */
[----:B------:R-:W-:-:S03]  /*0300*/  @!P3 VIADD R3, R3, 0x1 ;  /* 0x000000010303b836 */ /* 0x000fc60000000000 */
[----:B------:R-:W-:-:S13]  /*0310*/  ISETP.GE.U32.AND P2, PT, R9, R12, PT ;  /* 0x0000000c0900720c */ /* 0x000fda0003f46070 */
[----:B------:R-:W-:Y:S02]  /*0320*/  @P2 IADD3 R3, PT, PT, R3, 0x1, RZ ;  /* 0x0000000103032810 */ /* 0x000fe40007ffe0ff */
[----:B------:R-:W-:-:S03]  /*0330*/  ISETP.NE.AND P2, PT, R6, RZ, PT ;  /* 0x000000ff0600720c */ /* 0x000fc60003f45270 */
[----:B------:R-:W-:-:S05]  /*0340*/  @!P4 IMAD.MOV R3, RZ, RZ, -R3 ;  /* 0x000000ffff03c224 */ /* 0x000fca00078e0a03 */
[----:B------:R-:W-:-:S05]  /*0350*/  SEL R3, R8, R3, !P2 ;  /* 0x0000000308037207 */ /* 0x000fca0005000000 */
[----:B-1----:R-:W-:-:S04]  /*0360*/  IMAD.IADD R3, R3, 0x1, R0 ;  /* 0x0000000103037824 */ /* 0x002fc800078e0200 */
[C---:B------:R-:W-:Y:S01]  /*0370*/  IMAD R10, R3.reuse, UR7, RZ ;  /* 0x00000007030a7c24 */ /* 0x040fe2000f8e02ff */
[----:B------:R-:W-:-:S05]  /*0380*/  IADD3 R9, PT, PT, R3, UR10, RZ ;  /* 0x0000000a03097c10 */ /* 0x000fca000fffe0ff */
[----:B0-----:R-:W-:Y:S01]  /*0390*/  IMAD R9, R9, R2, UR6 ;  /* 0x0000000609097e24 */ /* 0x001fe2000f8e0202 */
[----:B------:R-:W-:Y:S06]  /*03a0*/  @!P0 BRA `(.L_x_0) ;  /* 0x0000000c001c8947 */ /* 0x000fec0003800000 */
[----:B------:R-:W0:Y:S01]  /*03b0*/  LDC R6, c[0x0][0x3b0] ;  /* 0x0000ec00ff067b82 */ /* 0x000e220000000800 */
[----:B------:R-:W-:Y:S01]  /*03c0*/  IMAD.MOV.U32 R14, RZ, RZ, RZ ;  /* 0x000000ffff0e7224 */ /* 0x000fe200078e00ff */
[----:B------:R-:W1:Y:S06]  /*03d0*/  LDCU UR9, c[0x0][0x3a8] ;  /* 0x00007500ff0977ac */ /* 0x000e6c0008000800 */
[----:B------:R-:W3:Y:S02]  /*03e0*/  LDC.64 R2, c[0x0][0x388] ;  /* 0x0000e200ff027b82 */ /* 0x000ee40000000a00 */
.L_x_1:
[----:B-1--4-:R-:W-:Y:S01]  /*03f0*/  IMAD R21, R14, UR9, RZ ;  /* 0x000000090e157c24 */ /* 0x012fe2000f8e02ff */
[----:B0-----:R-:W-:-:S04]  /*0400*/  IABS R7, R6 ;  /* 0x0000000600077213 */ /* 0x001fc80000000000 */
[----:B------:R-:W-:-:S05]  /*0410*/  IABS R8, R21 ;  /* 0x0000001500087213 */ /* 0x000fca0000000000 */
[----:B------:R-:W-:-:S05]  /*0420*/  IMAD.HI.U32 R11, R11, R8, RZ ;  /* 0x000000080b0b7227 */ /* 0x000fca00078e00ff */
[----:B------:R-:W-:-:S05]  /*0430*/  IADD3 R13, PT, PT, -R11, RZ, RZ ;  /* 0x000000ff0b0d7210 */ /* 0x000fca0007ffe1ff */
[----:B------:R-:W-:Y:S01]  /*0440*/  IMAD R13, R7, R13, R8 ;  /* 0x0000000d070d7224 */ /* 0x000fe200078e0208 */
[----:B------:R-:W-:-:S04]  /*0450*/  LOP3.LUT R8, R21, R6, RZ, 0x3c, !PT ;  /* 0x0000000615087212 */ /* 0x000fc800078e3cff */
[----:B------:R-:W-:Y:S02]  /*0460*/  ISETP.GT.U32.AND P3, PT, R12, R13, PT ;  /* 0x0000000d0c00720c */ /* 0x000fe40003f64070 */
[----:B------:R-:W-:Y:S02]  /*0470*/  ISETP.GE.AND P4, PT, R8, RZ, PT ;  /* 0x000000ff0800720c */ /* 0x000fe40003f86270 */
[----:B------:R-:W-:-:S09]  /*0480*/  LOP3.LUT R8, RZ, R6, RZ, 0x33, !PT ;  /* 0x00000006ff087212 */ /* 0x000fd200078e33ff */
[----:B------:R-:W-:Y:S02]  /*0490*/  @!P3 IMAD.IADD R13, R13, 0x1, -R7 ;  /* 0x000000010d0db824 */ /* 0x000fe400078e0a07 */
[----:B------:R-:W-:-:S03]  /*04a0*/  @!P3 VIADD R11, R11, 0x1 ;  /* 0x000000010b0bb836 */ /* 0x000fc60000000000 */
[----:B------:R-:W-:-:S13]  /*04b0*/  ISETP.GE.U32.AND P2, PT, R13, R12, PT ;  /* 0x0000000c0d00720c */ /* 0x000fda0003f46070 */
[----:B------:R-:W-:Y:S02]  /*04c0*/  @P2 IADD3 R11, PT, PT, R11, 0x1, RZ ;  /* 0x000000010b0b2810 */ /* 0x000fe40007ffe0ff */
[----:B------:R-:W-:-:S03]  /*04d0*/  ISETP.NE.AND P2, PT, R6, RZ, PT ;  /* 0x000000ff0600720c */ /* 0x000fc60003f45270 */
[----:B------:R-:W-:-:S05]  /*04e0*/  @!P4 IMAD.MOV R11, RZ, RZ, -R11 ;  /* 0x000000ffff0bc224 */ /* 0x000fca00078e0a0b */
[----:B------:R-:W-:-:S05]  /*04f0*/  SEL R11, R8, R11, !P2 ;  /* 0x0000000b080b7207 */ /* 0x000fca0005000000 */
[----:B--2---:R-:W-:-:S05]  /*0500*/  IMAD.IADD R15, R11, 0x1, R4 ;  /* 0x000000010b0f7824 */ /* 0x004fca00078e0204 */
[----:B------:R-:W-:-:S05]  /*0510*/  IADD3 R13, PT, PT, R9, R15, RZ ;  /* 0x0000000f090d7210 */ /* 0x000fca0007ffe0ff */
[----:B---3--:R-:W-:-:S06]  /*0520*/  IMAD.WIDE R12, R13, 0x4, R2 ;  /* 0x000000040d0c7825 */ /* 0x008fcc00078e0202 */
[----:B------:R0:W2:Y:S01]  /*0530*/  LDG.E R13, desc[UR16][R12.64] ;  /* 0x000000100c0d7981 */ /* 0x0000a2000c1e1900 */
[----:B------:R-:W1:Y:S01]  /*0540*/  I2F.RP R20, R7 ;  /* 0x0000000700147306 */ /* 0x000e620000209400 */
[----:B------:R-:W-:Y:S01]  /*0550*/  IADD3 R23, PT, PT, R21, UR9, RZ ;  /* 0x0000000915177c10 */ /* 0x000fe2000fffe0ff */
[----:B------:R-:W3:Y:S01]  /*0560*/  S2UR UR8, SR_CgaCtaId ;  /* 0x00000000000879c3 */ /* 0x000ee20000008800 */
[----:B------:R-:W-:Y:S01]  /*0570*/  UMOV UR5, 0x400 ;  /* 0x0000040000057882 */ /* 0x000fe20000000000 */
[----:B------:R-:W-:Y:S02]  /*0580*/  IADD3 R15, PT, PT, R10, R15, RZ ;  /* 0x0000000f0a0f7210 */ /* 0x000fe40007ffe0ff */
[----:B0-----:R-:W-:Y:S02]  /*0590*/  IABS R12, R23 ;  /* 0x00000017000c7213 */ /* 0x001fe40000000000 */
[----:B-1----:R-:W0:Y:S01]  /*05a0*/  MUFU.RCP R20, R20 ;  /* 0x0000001400147308 */ /* 0x002e220000001000 */
[----:B---3--:R-:W-:Y:S01]  /*05b0*/  ULEA UR5, UR8, UR5, 0x18 ;  /* 0x0000000508057291 */ /* 0x008fe2000f8ec0ff */
[----:B0-----:R-:W-:-:S05]  /*05c0*/  VIADD R22, R20, 0xffffffe ;  /* 0x0ffffffe14167836 */ /* 0x001fca0000000000 */
[----:B------:R-:W-:Y:S01]  /*05d0*/  LEA R20, R15, UR5, 0x2 ;  /* 0x000000050f147c11 */ /* 0x000fe2000f8e10ff */
[----:B------:R-:W0:Y:S02]  /*05e0*/  F2I.FTZ.U32.TRUNC.NTZ R17, R22 ;  /* 0x0000001600117305 */ /* 0x000e24000021f000 */
[----:B0-----:R-:W-:-:S04]  /*05f0*/  IMAD.MOV R16, RZ, RZ, -R17 ;  /* 0x000000ffff107224 */ /* 0x001fc800078e0a11 */
[----:B------:R-:W-:Y:S02]  /*0600*/  IMAD R11, R16, R7, RZ ;  /* 0x00000007100b7224 */ /* 0x000fe400078e02ff */
[----:B------:R-:W-:-:S04]  /*0610*/  IMAD.MOV.U32 R16, RZ, RZ, RZ ;  /* 0x000000ffff107224 */ /* 0x000fc800078e00ff */
[----:B------:R-:W-:-:S06]  /*0620*/  IMAD.HI.U32 R11, R17, R11, R16 ;  /* 0x0000000b110b7227 */ /* 0x000fcc00078e0010 */
[----:B------:R-:W-:-:S04]  /*0630*/  IMAD.HI.U32 R16, R11, R12, RZ ;  /* 0x0000000c0b107227 */ /* 0x000fc800078e00ff */
[----:B------:R-:W-:-:S04]  /*0640*/  IMAD.MOV R17, RZ, RZ, -R16 ;  /* 0x000000ffff117224 */ /* 0x000fc800078e0a10 */
[----:B------:R-:W-:Y:S01]  /*0650*/  IMAD R17, R7, R17, R12 ;  /* 0x0000001107117224 */ /* 0x000fe200078e020c */
[----:B------:R-:W-:-:S04]  /*0660*/  MOV R12, R7 ;  /* 0x00000007000c7202 */ /* 0x000fc80000000f00 */
[----:B------:R-:W-:-:S13]  /*0670*/  ISETP.GT.U32.AND P4, PT, R12, R17, PT ;  /* 0x000000110c00720c */ /* 0x000fda0003f84070 */
[----:B------:R-:W-:Y:S02]  /*0680*/  @!P4 IMAD.IADD R17, R17, 0x1, -R7 ;  /* 0x000000011111c824 */ /* 0x000fe400078e0a07 */
[----:B------:R-:W-:-:S03]  /*0690*/  @!P4 VIADD R16, R16, 0x1 ;  /* 0x000000011010c836 */ /* 0x000fc60000000000 */
[----:B------:R-:W-:Y:S02]  /*06a0*/  ISETP.GE.U32.AND P3, PT, R17, R12, PT ;  /* 0x0000000c1100720c */ /* 0x000fe40003f66070 */
[----:B------:R-:W-:-:S04]  /*06b0*/  LOP3.LUT R17, R23, R6, RZ, 0x3c, !PT ;  /* 0x0000000617117212 */ /* 0x000fc800078e3cff */
[----:B------:R-:W-:-:S07]  /*06c0*/  ISETP.GE.AND P5, PT, R17, RZ, PT ;  /* 0x000000ff1100720c */ /* 0x000fce0003fa6270 */
[----:B------:R-:W-:-:S06]  /*06d0*/  @P3 IADD3 R16, PT, PT, R16, 0x1, RZ ;  /* 0x0000000110103810 */ /* 0x000fcc0007ffe0ff */
[----:B------:R-:W-:-:S05]  /*06e0*/  @!P5 IMAD.MOV R16, RZ, RZ, -R16 ;  /* 0x000000ffff10d224 */ /* 0x000fca00078e0a10 */
[----:B------:R-:W-:-:S05]  /*06f0*/  SEL R17, R8, R16, !P2 ;  /* 0x0000001008117207 */ /* 0x000fca0005000000 */
[----:B------:R-:W-:-:S04]  /*0700*/  IMAD.IADD R21, R17, 0x1, R4 ;  /* 0x0000000111157824 */ /* 0x000fc800078e0204 */
[----:B------:R-:W-:-:S04]  /*0710*/  IMAD.IADD R17, R9, 0x1, R21 ;  /* 0x0000000109117824 */ /* 0x000fc800078e0215 */
[----:B------:R-:W-:Y:S01]  /*0720*/  IMAD.WIDE R16, R17, 0x4, R2 ;  /* 0x0000000411107825 */ /* 0x000fe200078e0202 */
[----:B--2---:R0:W-:Y:S01]  /*0730*/  STS [R20], R13 ;  /* 0x0000000d14007388 */ /* 0x0041e20000000800 */
[----:B------:R-:W-:Y:S06]  /*0740*/  BAR.SYNC.DEFER_BLOCKING 0x0 ;  /* 0x0000000000007b1d */ /* 0x000fec0000010000 */
[----:B------:R1:W2:Y:S01]  /*0750*/  LDG.E R15, desc[UR16][R16.64] ;  /* 0x00000010100f7981 */ /* 0x0002a2000c1e1900 */
[----:B------:R-:W-:Y:S01]  /*0760*/  VIADD R25, R23, UR9 ;  /* 0x0000000917197c36 */ /* 0x000fe20008000000 */
[----:B------:R-:W-:-:S04]  /*0770*/  IADD3 R21, PT, PT, R10, R21, RZ ;  /* 0x000000150a157210 */ /* 0x000fc80007ffe0ff */
[----:B------:R-:W-:Y:S02]  /*0780*/  IABS R24, R25 ;  /* 0x0000001900187213 */ /* 0x000fe40000000000 */
[----:B0-----:R-:W-:Y:S02]  /*0790*/  LOP3.LUT R13, R25, R6, RZ, 0x3c, !PT ;  /* 0x00000006190d7212 */ /* 0x001fe400078e3cff */
[----:B------:R-:W-:Y:S01]  /*07a0*/  LEA R20, R21, UR5, 0x2 ;  /* 0x0000000515147c11 */ /* 0x000fe2000f8e10ff */
[----:B------:R-:W-:Y:S01]  /*07b0*/  IMAD.HI.U32 R22, R11, R24, RZ ;  /* 0x000000180b167227 */ /* 0x000fe200078e00ff */
[----:B------:R-:W-:-:S04]  /*07c0*/  ISETP.GE.AND P5, PT, R13, RZ, PT ;  /* 0x000000ff0d00720c */ /* 0x000fc80003fa6270 */
[----:B------:R-:W-:-:S05]  /*07d0*/  IADD3 R23, PT, PT, -R22, RZ, RZ ;  /* 0x000000ff16177210 */ /* 0x000fca0007ffe1ff */
[----:B------:R-:W-:-:S05]  /*07e0*/  IMAD R23, R7, R23, R24 ;  /* 0x0000001707177224 */ /* 0x000fca00078e0218 */
[----:B------:R-:W-:-:S13]  /*07f0*/  ISETP.GT.U32.AND P4, PT, R12, R23, PT ;  /* 0x000000170c00720c */ /* 0x000fda0003f84070 */
[----:B------:R-:W-:Y:S02]  /*0800*/  @!P4 IMAD.IADD R23, R23, 0x1, -R7 ;  /* 0x000000011717c824 */ /* 0x000fe400078e0a07 */
[----:B------:R-:W-:-:S03]  /*0810*/  @!P4 VIADD R22, R22, 0x1 ;  /* 0x000000011616c836 */ /* 0x000fc60000000000 */
[----:B------:R-:W-:-:S13]  /*0820*/  ISETP.GE.U32.AND P3, PT, R23, R12, PT ;  /* 0x0000000c1700720c */ /* 0x000fda0003f66070 */
[----:B------:R-:W-:-:S05]  /*0830*/  @P3 IADD3 R22, PT, PT, R22, 0x1, RZ ;  /* 0x0000000116163810 */ /* 0x000fca0007ffe0ff */
[----:B------:R-:W-:-:S05]  /*0840*/  @!P5 IMAD.MOV R22, RZ, RZ, -R22 ;  /* 0x000000ffff16d224 */ /* 0x000fca00078e0a16 */
[----:B------:R-:W-:-:S05]  /*0850*/  SEL R13, R8, R22, !P2 ;  /* 0x00000016080d7207 */ /* 0x000fca0005000000 */
[----:B------:R-:W-:-:S04]  /*0860*/  IMAD.IADD R13, R13, 0x1, R4 ;  /* 0x000000010d0d7824 */ /* 0x000fc800078e0204 */
[----:B-1----:R-:W-:-:S04]  /*0870*/  IMAD.IADD R17, R9, 0x1, R13 ;  /* 0x0000000109117824 */ /* 0x002fc800078e020d */
        /* <DEDUP_REMOVED lines=29> */
[----:B0-----:R-:W-:-:S03]  /*0a50*/  LOP3.LUT R20, R25, R6, RZ, 0x3c, !PT ;  /* 0x0000000619147212 */ /* 0x001fc600078e3cff */
[----:B------:R-:W-:Y:S01]  /*0a60*/  IMAD.HI.U32 R22, R11, R24, RZ ;  /* 0x000000180b167227 */ /* 0x000fe200078e00ff */
[----:B------:R-:W-:Y:S02]  /*0a70*/  ISETP.GE.AND P5, PT, R20, RZ, PT ;  /* 0x000000ff1400720c */ /* 0x000fe40003fa6270 */
[----:B------:R-:W-:Y:S02]  /*0a80*/  LEA R20, R15, UR5, 0x2 ;  /* 0x000000050f147c11 */ /* 0x000fe4000f8e10ff */
        /* <DEDUP_REMOVED lines=8> */
[----:B-1----:R-:W-:-:S05]  /*0b10*/  SEL R17, R8, R22, !P2 ;  /* 0x0000001608117207 */ /* 0x002fca0005000000 */
        /* <DEDUP_REMOVED lines=53> */
[----:B------:R-:W-:Y:S02]  /*0e70*/  LOP3.LUT R23, R23, R6, RZ, 0x3c, !PT ;  /* 0x0000000617177212 */ /* 0x000fe400078e3cff */
[----:B0-----:R-:W-:Y:S01]  /*0e80*/  LEA R20, R15, UR5, 0x2 ;  /* 0x000000050f147c11 */ /* 0x001fe2000f8e10ff */
        /* <DEDUP_REMOVED lines=16> */
[----:B------:R-:W2:Y:S01]  /*0f90*/  LDG.E R16, desc[UR16][R16.64] ;  /* 0x0000001010107981 */ /* 0x000ea2000c1e1900 */
[----:B------:R-:W-:Y:S01]  /*0fa0*/  IADD3 R14, PT, PT, R14, 0x8, RZ ;  /* 0x000000080e0e7810 */ /* 0x000fe20007ffe0ff */
[----:B------:R-:W-:-:S03]  /*0fb0*/  IMAD.IADD R21, R10, 0x1, R21 ;  /* 0x000000010a157824 */ /* 0x000fc600078e0215 */
[----:B------:R-:W-:Y:S02]  /*0fc0*/  ISETP.NE.AND P3, PT, R14, R5, PT ;  /* 0x000000050e00720c */ /* 0x000fe40003f65270 */
[----:B------:R-:W-:-:S05]  /*0fd0*/  LEA R21, R21, UR5, 0x2 ;  /* 0x0000000515157c11 */ /* 0x000fca000f8e10ff */
[----:B--2---:R4:W-:Y:S01]  /*0fe0*/  STS [R21], R16 ;  /* 0x0000001015007388 */ /* 0x0049e20000000800 */
[----:B------:R-:W-:Y:S06]  /*0ff0*/  BAR.SYNC.DEFER_BLOCKING 0x0 ;  /* 0x0000000000007b1d */ /* 0x000fec0000010000 */
[----:B------:R-:W-:Y:S05]  /*1000*/  @P3 BRA `(.L_x_1) ;  /* 0xfffffff000f83947 */ /* 0x000fea000383ffff */
[----:B----4-:R-:W-:-:S07]  /*1010*/  IMAD.MOV.U32 R13, RZ, RZ, R5 ;  /* 0x000000ffff0d7224 */ /* 0x010fce00078e0005 */
.L_x_0:
[----:B------:R-:W-:-:S13]  /*1020*/  ISETP.NE.AND P3, PT, R18, RZ, PT ;  /* 0x000000ff1200720c */ /* 0x000fda0003f65270 */
[----:B------:R-:W-:Y:S05]  /*1030*/  @!P3 BRA `(.L_x_2) ;  /* 0x0000000800bcb947 */ /* 0x000fea0003800000 */
[----:B------:R-:W-:Y:S01]  /*1040*/  ISETP.NE.AND P3, PT, R19, RZ, PT ;  /* 0x000000ff1300720c */ /* 0x000fe20003f65270 */
[----:B------:R-:W-:-:S12]  /*1050*/  @!P1 BRA `(.L_x_3) ;  /* 0x0000000400749947 */ /* 0x000fd80003800000 */
[----:B------:R-:W-:-:S05]  /*1060*/  IMAD R21, R13, UR9, RZ ;  /* 0x000000090d157c24 */ /* 0x000fca000f8e02ff */
[----:B------:R-:W-:-:S05]  /*1070*/  IABS R2, R21 ;  /* 0x0000001500027213 */ /* 0x000fca0000000000 */
[----:B------:R-:W-:-:S04]  /*1080*/  IMAD.HI.U32 R14, R11, R2, RZ ;  /* 0x000000020b0e7227 */ /* 0x000fc800078e00ff */
[----:B------:R-:W-:-:S04]  /*1090*/  IMAD.MOV R3, RZ, RZ, -R14 ;  /* 0x000000ffff037224 */ /* 0x000fc800078e0a0e */
[----:B------:R-:W-:Y:S01]  /*10a0*/  IMAD R3, R7, R3, R2 ;  /* 0x0000000307037224 */ /* 0x000fe200078e0202 */
[----:B------:R-:W-:-:S04]  /*10b0*/  LOP3.LUT R2, R21, R6, RZ, 0x3c, !PT ;  /* 0x0000000615027212 */ /* 0x000fc800078e3cff */
[----:B------:R-:W-:Y:S02]  /*10c0*/  ISETP.GT.U32.AND P5, PT, R12, R3, PT ;  /* 0x000000030c00720c */ /* 0x000fe40003fa4070 */
[----:B------:R-:W-:-:S11]  /*10d0*/  ISETP.GE.AND P6, PT, R2, RZ, PT ;  /* 0x000000ff0200720c */ /* 0x000fd60003fc6270 */
[----:B------:R-:W-:Y:S01]  /*10e0*/  @!P5 IADD3 R3, PT, PT, R3, -R7, RZ ;  /* 0x800000070303d210 */ /* 0x000fe20007ffe0ff */
[----:B------:R-:W-:-:S03]  /*10f0*/  @!P5 VIADD R14, R14, 0x1 ;  /* 0x000000010e0ed836 */ /* 0x000fc60000000000 */
[----:B------:R-:W-:Y:S02]  /*1100*/  ISETP.GE.U32.AND P4, PT, R3, R12, PT ;  /* 0x0000000c0300720c */ /* 0x000fe40003f86070 */
[----:B------:R-:W0:Y:S11]  /*1110*/  LDC.64 R2, c[0x0][0x388] ;  /* 0x0000e200ff027b82 */ /* 0x000e360000000a00 */
[----:B------:R-:W-:-:S05]  /*1120*/  @P4 VIADD R14, R14, 0x1 ;  /* 0x000000010e0e4836 */ /* 0x000fca0000000000 */
[----:B------:R-:W-:-:S04]  /*1130*/  @!P6 IADD3 R14, PT, PT, -R14, RZ, RZ ;  /* 0x000000ff0e0ee210 */ /* 0x000fc80007ffe1ff */
[----:B------:R-:W-:-:S05]  /*1140*/  SEL R15, R8, R14, !P2 ;  /* 0x0000000e080f7207 */ /* 0x000fca0005000000 */
[----:B--2---:R-:W-:-:S04]  /*1150*/  IMAD.IADD R16, R15, 0x1, R4 ;  /* 0x000000010f107824 */ /* 0x004fc800078e0204 */
[----:B------:R-:W-:-:S04]  /*1160*/  IMAD.IADD R15, R9, 0x1, R16 ;  /* 0x00000001090f7824 */ /* 0x000fc800078e0210 */
[----:B0-----:R-:W-:-:S05]  /*1170*/  IMAD.WIDE R14, R15, 0x4, R2 ;  /* 0x000000040f0e7825 */ /* 0x001fca00078e0202 */
[----:B------:R0:W2:Y:S01]  /*1180*/  LDG.E R17, desc[UR16][R14.64] ;  /* 0x000000100e117981 */ /* 0x0000a2000c1e1900 */
[----:B------:R-:W-:Y:S01]  /*1190*/  IADD3 R23, PT, PT, R21, UR9, RZ ;  /* 0x0000000915177c10 */ /* 0x000fe2000fffe0ff */
[----:B------:R-:W1:Y:S01]  /*11a0*/  S2UR UR8, SR_CgaCtaId ;  /* 0x00000000000879c3 */ /* 0x000e620000008800 */
[----:B------:R-:W-:Y:S01]  /*11b0*/  UMOV UR5, 0x400 ;  /* 0x0000040000057882 */ /* 0x000fe20000000000 */
[----:B------:R-:W-:Y:S01]  /*11c0*/  IMAD.IADD R16, R10, 0x1, R16 ;  /* 0x000000010a107824 */ /* 0x000fe200078e0210 */
[----:B------:R-:W-:-:S05]  /*11d0*/  IABS R22, R23 ;  /* 0x0000001700167213 */ /* 0x000fca0000000000 */
[----:B------:R-:W-:-:S04]  /*11e0*/  IMAD.HI.U32 R20, R11, R22, RZ ;  /* 0x000000160b147227 */ /* 0x000fc800078e00ff */
[----:B------:R-:W-:-:S04]  /*11f0*/  IMAD.MOV R21, RZ, RZ, -R20 ;  /* 0x000000ffff157224 */ /* 0x000fc800078e0a14 */
[----:B------:R-:W-:-:S05]  /*1200*/  IMAD R21, R7, R21, R22 ;  /* 0x0000001507157224 */ /* 0x000fca00078e0216 */
[----:B------:R-:W-:Y:S01]  /*1210*/  ISETP.GT.U32.AND P5, PT, R12, R21, PT ;  /* 0x000000150c00720c */ /* 0x000fe20003fa4070 */
[----:B-1----:R-:W-:-:S06]  /*1220*/  ULEA UR5, UR8, UR5, 0x18 ;  /* 0x0000000508057291 */ /* 0x002fcc000f8ec0ff */
[----:B------:R-:W-:-:S06]  /*1230*/  LEA R16, R16, UR5, 0x2 ;  /* 0x0000000510107c11 */ /* 0x000fcc000f8e10ff */
[----:B------:R-:W-:Y:S01]  /*1240*/  @!P5 IMAD.IADD R21, R21, 0x1, -R7 ;  /* 0x000000011515d824 */ /* 0x000fe200078e0a07 */
[----:B------:R-:W-:-:S04]  /*1250*/  @!P5 IADD3 R20, PT, PT, R20, 0x1, RZ ;  /* 0x000000011414d810 */ /* 0x000fc80007ffe0ff */
[----:B------:R-:W-:Y:S02]  /*1260*/  ISETP.GE.U32.AND P4, PT, R21, R12, PT ;  /* 0x0000000c1500720c */ /* 0x000fe40003f86070 */
[----:B------:R-:W-:-:S04]  /*1270*/  LOP3.LUT R21, R23, R6, RZ, 0x3c, !PT ;  /* 0x0000000617157212 */ /* 0x000fc800078e3cff */
[----:B------:R-:W-:-:S07]  /*1280*/  ISETP.GE.AND P6, PT, R21, RZ, PT ;  /* 0x000000ff1500720c */ /* 0x000fce0003fc6270 */
[----:B------:R-:W-:-:S06]  /*1290*/  @P4 VIADD R20, R20, 0x1 ;  /* 0x0000000114144836 */ /* 0x000fcc0000000000 */
[----:B------:R-:W-:-:S05]  /*12a0*/  @!P6 IMAD.MOV R20, RZ, RZ, -R20 ;  /* 0x000000ffff14e224 */ /* 0x000fca00078e0a14 */
[----:B0-----:R-:W-:-:S04]  /*12b0*/  SEL R15, R8, R20, !P2 ;  /* 0x00000014080f7207 */ /* 0x001fc80005000000 */
[----:B------:R-:W-:-:S05]  /*12c0*/  IADD3 R20, PT, PT, R15, R4, RZ ;  /* 0x000000040f147210 */ /* 0x000fca0007ffe0ff */
[----:B------:R-:W-:-:S04]  /*12d0*/  IMAD.IADD R15, R9, 0x1, R20 ;  /* 0x00000001090f7824 */ /* 0x000fc800078e0214 */
[----:B------:R-:W-:Y:S01]  /*12e0*/  IMAD.WIDE R14, R15, 0x4, R2 ;  /* 0x000000040f0e7825 */ /* 0x000fe200078e0202 */
[----:B--2---:R0:W-:Y:S01]  /*12f0*/  STS [R16], R17 ;  /* 0x0000001110007388 */ /* 0x0041e20000000800 */
[----:B------:R-:W-:Y:S06]  /*1300*/  BAR.SYNC.DEFER_BLOCKING 0x0 ;  /* 0x0000000000007b1d */ /* 0x000fec0000010000 */
[----:B------:R1:W2:Y:S01]  /*1310*/  LDG.E R21, desc[UR16][R14.64] ;  /* 0x000000100e157981 */ /* 0x0002a2000c1e1900 */
[----:B------:R-:W-:Y:S01]  /*1320*/  IADD3 R25, PT, PT, R23, UR9, RZ ;  /* 0x0000000917197c10 */ /* 0x000fe2000fffe0ff */
[----:B------:R-:W-:-:S03]  /*1330*/  IMAD.IADD R20, R10, 0x1, R20 ;  /* 0x000000010a147824 */ /* 0x000fc600078e0214 */
[----:B------:R-:W-:Y:S02]  /*1340*/  IABS R24, R25 ;  /* 0x0000001900187213 */ /* 0x000fe40000000000 */
[----:B0-----:R-:W-:Y:S02]  /*1350*/  LOP3.LUT R16, R25, R6, RZ, 0x3c, !PT ;  /* 0x0000000619107212 */ /* 0x001fe400078e3cff */
[----:B------:R-:W-:Y:S01]  /*1360*/  LEA R20, R20, UR5, 0x2 ;  /* 0x0000000514147c11 */ /* 0x000fe2000f8e10ff */
[----:B------:R-:W-:Y:S01]  /*1370*/  IMAD.HI.U32 R22, R11, R24, RZ ;  /* 0x000000180b167227 */ /* 0x000fe200078e00ff */
[----:B------:R-:W-:-:S03]  /*1380*/  ISETP.GE.AND P6, PT, R16, RZ, PT ;  /* 0x000000ff1000720c */ /* 0x000fc60003fc6270 */
[----:B------:R-:W-:-:S04]  /*1390*/  IMAD.MOV R23, RZ, RZ, -R22 ;  /* 0x000000ffff177224 */ /* 0x000fc800078e0a16 */
[----:B------:R-:W-:-:S05]  /*13a0*/  IMAD R23, R7, R23, R24 ;  /* 0x0000001707177224 */ /* 0x000fca00078e0218 */
[----:B------:R-:W-:-:S13]  /*13b0*/  ISETP.GT.U32.AND P5, PT, R12, R23, PT ;  /* 0x000000170c00720c */ /* 0x000fda0003fa4070 */
[----:B------:R-:W-:Y:S01]  /*13c0*/  @!P5 IMAD.IADD R23, R23, 0x1, -R7 ;  /* 0x000000011717d824 */ /* 0x000fe200078e0a07 */
[----:B------:R-:W-:-:S04]  /*13d0*/  @!P5 IADD3 R22, PT, PT, R22, 0x1, RZ ;  /* 0x000000011616d810 */ /* 0x000fc80007ffe0ff */
[----:B------:R-:W-:-:S13]  /*13e0*/  ISETP.GE.U32.AND P4, PT, R23, R12, PT ;  /* 0x0000000c1700720c */ /* 0x000fda0003f86070 */
[----:B------:R-:W-:-:S04]  /*13f0*/  @P4 VIADD R22, R22, 0x1 ;  /* 0x0000000116164836 */ /* 0x000fc80000000000 */
[----:B------:R-:W-:-:S05]  /*1400*/  @!P6 IMAD.MOV R22, RZ, RZ, -R22 ;  /* 0x000000ffff16e224 */ /* 0x000fca00078e0a16 */
[----:B-1----:R-:W-:-:S04]  /*1410*/  SEL R15, R8, R22, !P2 ;  /* 0x00000016080f7207 */ /* 0x002fc80005000000 */
        /* <DEDUP_REMOVED lines=9> */
[----:B------:R-:W-:-:S03]  /*14b0*/  LOP3.LUT R17, R17, R6, RZ, 0x3c, !PT ;  /* 0x0000000611117212 */ /* 0x000fc600078e3cff */
        /* <DEDUP_REMOVED lines=11> */
[----:B------:R-:W-:Y:S02]  /*1570*/  IADD3 R17, PT, PT, R15, R4, RZ ;  /* 0x000000040f117210 */ /* 0x000fe40007ffe0ff */
[----:B------:R-:W-:-:S03]  /*1580*/  LEA R15, R16, UR5, 0x2 ;  /* 0x00000005100f7c11 */ /* 0x000fc6000f8e10ff */
[----:B0-----:R-:W-:-:S04]  /*1590*/  IMAD.IADD R21, R9, 0x1, R17 ;  /* 0x0000000109157824 */ /* 0x001fc800078e0211 */
[----:B------:R-:W-:Y:S01]  /*15a0*/  IMAD.WIDE R2, R21, 0x4, R2 ;  /* 0x0000000415027825 */ /* 0x000fe200078e0202 */
[----:B--2---:R0:W-:Y:S01]  /*15b0*/  STS [R15], R14 ;  /* 0x0000000e0f007388 */ /* 0x0041e20000000800 */
[----:B------:R-:W-:Y:S06]  /*15c0*/  BAR.SYNC.DEFER_BLOCKING 0x0 ;  /* 0x0000000000007b1d */ /* 0x000fec0000010000 */
[----:B------:R-:W2:Y:S01]  /*15d0*/  LDG.E R2, desc[UR16][R2.64] ;  /* 0x0000001002027981 */ /* 0x000ea2000c1e1900 */
[----:B------:R-:W-:Y:S01]  /*15e0*/  IADD3 R17, PT, PT, R10, R17, RZ ;  /* 0x000000110a117210 */ /* 0x000fe20007ffe0ff */
[----:B------:R-:W-:-:S03]  /*15f0*/  VIADD R13, R13, 0x4 ;  /* 0x000000040d0d7836 */ /* 0x000fc60000000000 */
[----:B------:R-:W-:-:S05]  /*1600*/  LEA R17, R17, UR5, 0x2 ;  /* 0x0000000511117c11 */ /* 0x000fca000f8e10ff */
[----:B--2---:R0:W-:Y:S01]  /*1610*/  STS [R17], R2 ;  /* 0x0000000211007388 */ /* 0x0041e20000000800 */
[----:B------:R-:W-:Y:S06]  /*1620*/  BAR.SYNC.DEFER_BLOCKING 0x0 ;  /* 0x0000000000007b1d */ /* 0x000fec0000010000 */
.L_x_3:
[----:B------:R-:W-:Y:S05]  /*1630*/  @!P3 BRA `(.L_x_2) ;  /* 0x00000004003cb947 */ /* 0x000fea0003800000 */
[----:B------:R-:W-:Y:S02]  /*1640*/  ISETP.NE.AND P4, PT, R19, 0x1, PT ;  /* 0x000000011300780c */ /* 0x000fe40003f85270 */
[----:B------:R-:W-:-:S11]  /*1650*/  LOP3.LUT P3, RZ, R6, 0x1, RZ, 0xc0, !PT ;  /* 0x0000000106ff7812 */ /* 0x000fd6000786c0ff */
[----:B------:R-:W-:Y:S05]  /*1660*/  @!P4 BRA `(.L_x_4) ;  /* 0x0000000000c4c947 */ /* 0x000fea0003800000 */
[----:B0-----:R-:W-:-:S05]  /*1670*/  IMAD R17, R13, UR9, RZ ;  /* 0x000000090d117c24 */ /* 0x001fca000f8e02ff */
        /* <DEDUP_REMOVED lines=16> */
[----:B0-----:R-:W-:-:S06]  /*1780*/  IMAD.WIDE R14, R15, 0x4, R2 ;  /* 0x000000040f0e7825 */ /* 0x001fcc00078e0202 */
[----:B------:R0:W2:Y:S01]  /*1790*/  LDG.E R14, desc[UR16][R14.64] ;  /* 0x000000100e0e7981 */ /* 0x0000a2000c1e1900 */
[----:B------:R-:W-:Y:S01]  /*17a0*/  IADD3 R17, PT, PT, R17, UR9, RZ ;  /* 0x0000000911117c10 */ /* 0x000fe2000fffe0ff */
[----:B------:R-:W1:Y:S01]  /*17b0*/  S2UR UR8, SR_CgaCtaId ;  /* 0x00000000000879c3 */ /* 0x000e620000008800 */
[----:B------:R-:W-:Y:S01]  /*17c0*/  UMOV UR5, 0x400 ;  /* 0x0000040000057882 */ /* 0x000fe20000000000 */
[----:B------:R-:W-:Y:S01]  /*17d0*/  IMAD.IADD R16, R10, 0x1, R16 ;  /* 0x000000010a107824 */ /* 0x000fe200078e0210 */
[----:B------:R-:W-:Y:S02]  /*17e0*/  IABS R22, R17 ;  /* 0x0000001100167213 */ /* 0x000fe40000000000 */
[----:B------:R-:W-:-:S03]  /*17f0*/  LOP3.LUT R17, R17, R6, RZ, 0x3c, !PT ;  /* 0x0000000611117212 */ /* 0x000fc600078e3cff */
[----:B------:R-:W-:Y:S01]  /*1800*/  IMAD.HI.U32 R20, R11, R22, RZ ;  /* 0x000000160b147227 */ /* 0x000fe200078e00ff */
[----:B------:R-:W-:-:S03]  /*1810*/  ISETP.GE.AND P6, PT, R17, RZ, PT ;  /* 0x000000ff1100720c */ /* 0x000fc60003fc6270 */
[----:B------:R-:W-:-:S04]  /*1820*/  IMAD.MOV R21, RZ, RZ, -R20 ;  /* 0x000000ffff157224 */ /* 0x000fc800078e0a14 */
[----:B------:R-:W-:-:S05]  /*1830*/  IMAD R21, R7, R21, R22 ;  /* 0x0000001507157224 */ /* 0x000fca00078e0216 */
[----:B------:R-:W-:Y:S01]  /*1840*/  ISETP.GT.U32.AND P5, PT, R12, R21, PT ;  /* 0x000000150c00720c */ /* 0x000fe20003fa4070 */
[----:B-1----:R-:W-:-:S12]  /*1850*/  ULEA UR5, UR8, UR5, 0x18 ;  /* 0x0000000508057291 */ /* 0x002fd8000f8ec0ff */
[----:B------:R-:W-:Y:S01]  /*1860*/  @!P5 IMAD.IADD R21, R21, 0x1, -R7 ;  /* 0x000000011515d824 */ /* 0x000fe200078e0a07 */
[----:B------:R-:W-:-:S04]  /*1870*/  @!P5 IADD3 R20, PT, PT, R20, 0x1, RZ ;  /* 0x000000011414d810 */ /* 0x000fc80007ffe0ff */
[----:B------:R-:W-:-:S13]  /*1880*/  ISETP.GE.U32.AND P4, PT, R21, R12, PT ;  /* 0x0000000c1500720c */ /* 0x000fda0003f86070 */
[----:B------:R-:W-:-:S04]  /*1890*/  @P4 VIADD R20, R20, 0x1 ;  /* 0x0000000114144836 */ /* 0x000fc80000000000 */
[----:B------:R-:W-:-:S05]  /*18a0*/  @!P6 IMAD.MOV R20, RZ, RZ, -R20 ;  /* 0x000000ffff14e224 */ /* 0x000fca00078e0a14 */
[----:B0-----:R-:W-:-:S04]  /*18b0*/  SEL R15, R8, R20, !P2 ;  /* 0x00000014080f7207 */ /* 0x001fc80005000000 */
[----:B------:R-:W-:Y:S02]  /*18c0*/  IADD3 R17, PT, PT, R15, R4, RZ ;  /* 0x000000040f117210 */ /* 0x000fe40007ffe0ff */
[----:B------:R-:W-:-:S03]  /*18d0*/  LEA R15, R16, UR5, 0x2 ;  /* 0x00000005100f7c11 */ /* 0x000fc6000f8e10ff */
[----:B------:R-:W-:-:S04]  /*18e0*/  IMAD.IADD R21, R9, 0x1, R17 ;  /* 0x0000000109157824 */ /* 0x000fc800078e0211 */
        /* <DEDUP_REMOVED lines=9> */
.L_x_4:
[----:B------:R-:W-:Y:S05]  /*1980*/  @!P3 BRA `(.L_x_2) ;  /* 0x000000000068b947 */ /* 0x000fea0003800000 */
[----:B------:R-:W-:-:S05]  /*1990*/  IMAD R3, R13, UR9, RZ ;  /* 0x000000090d037c24 */ /* 0x000fca000f8e02ff */
[----:B01----:R-:W-:Y:S02]  /*19a0*/  IABS R2, R3 ;  /* 0x0000000300027213 */ /* 0x003fe40000000000 */
[----:B------:R-:W-:-:S03]  /*19b0*/  LOP3.LUT R3, R3, R6, RZ, 0x3c, !PT ;  /* 0x0000000603037212 */ /* 0x000fc600078e3cff */
[----:B------:R-:W-:Y:S01]  /*19c0*/  IMAD.HI.U32 R11, R11, R2, RZ ;  /* 0x000000020b0b7227 */ /* 0x000fe200078e00ff */
[----:B------:R-:W-:-:S03]  /*19d0*/  ISETP.GE.AND P5, PT, R3, RZ, PT ;  /* 0x000000ff0300720c */ /* 0x000fc60003fa6270 */
[----:B------:R-:W-:-:S04]  /*19e0*/  IMAD.MOV R13, RZ, RZ, -R11 ;  /* 0x000000ffff0d7224 */ /* 0x000fc800078e0a0b */
[----:B------:R-:W-:Y:S02]  /*19f0*/  IMAD R13, R7, R13, R2 ;  /* 0x0000000d070d7224 */ /* 0x000fe400078e0202 */
[----:B------:R-:W0:Y:S03]  /*1a00*/  LDC.64 R2, c[0x0][0x388] ;  /* 0x0000e200ff027b82 */ /* 0x000e260000000a00 */
[----:B------:R-:W-:-:S13]  /*1a10*/  ISETP.GT.U32.AND P4, PT, R12, R13, PT ;  /* 0x0000000d0c00720c */ /* 0x000fda0003f84070 */
[----:B------:R-:W-:Y:S01]  /*1a20*/  @!P4 IADD3 R13, PT, PT, R13, -R7, RZ ;  /* 0x800000070d0dc210 */ /* 0x000fe20007ffe0ff */
[----:B------:R-:W-:-:S03]  /*1a30*/  @!P4 VIADD R11, R11, 0x1 ;  /* 0x000000010b0bc836 */ /* 0x000fc60000000000 */
[----:B------:R-:W-:-:S13]  /*1a40*/  ISETP.GE.U32.AND P3, PT, R13, R12, PT ;  /* 0x0000000c0d00720c */ /* 0x000fda0003f66070 */
[----:B------:R-:W-:-:S05]  /*1a50*/  @P3 VIADD R11, R11, 0x1 ;  /* 0x000000010b0b3836 */ /* 0x000fca0000000000 */
[----:B------:R-:W-:-:S04]  /*1a60*/  @!P5 IADD3 R11, PT, PT, -R11, RZ, RZ ;  /* 0x000000ff0b0bd210 */ /* 0x000fc80007ffe1ff */
[----:B------:R-:W-:-:S05]  /*1a70*/  SEL R11, R8, R11, !P2 ;  /* 0x0000000b080b7207 */ /* 0x000fca0005000000 */
[----:B--2---:R-:W-:-:S04]  /*1a80*/  IMAD.IADD R11, R11, 0x1, R4 ;  /* 0x000000010b0b7824 */ /* 0x004fc800078e0204 */
[----:B------:R-:W-:-:S04]  /*1a90*/  IMAD.IADD R9, R9, 0x1, R11 ;  /* 0x0000000109097824 */ /* 0x000fc800078e020b */
[----:B0-----:R-:W-:-:S06]  /*1aa0*/  IMAD.WIDE R2, R9, 0x4, R2 ;  /* 0x0000000409027825 */ /* 0x001fcc00078e0202 */
[----:B------:R-:W2:Y:S01]  /*1ab0*/  LDG.E R2, desc[UR16][R2.64] ;  /* 0x0000001002027981 */ /* 0x000ea2000c1e1900 */
[----:B------:R-:W0:Y:S01]  /*1ac0*/  S2UR UR8, SR_CgaCtaId ;  /* 0x00000000000879c3 */ /* 0x000e220000008800 */
[----:B------:R-:W-:Y:S01]  /*1ad0*/  UMOV UR5, 0x400 ;  /* 0x0000040000057882 */ /* 0x000fe20000000000 */
[----:B------:R-:W-:Y:S01]  /*1ae0*/  IADD3 R10, PT, PT, R10, R11, RZ ;  /* 0x0000000b0a0a7210 */ /* 0x000fe20007ffe0ff */
[----:B0-----:R-:W-:-:S06]  /*1af0*/  ULEA UR5, UR8, UR5, 0x18 ;  /* 0x0000000508057291 */ /* 0x001fcc000f8ec0ff */
[----:B------:R-:W-:-:S05]  /*1b00*/  LEA R7, R10, UR5, 0x2 ;  /* 0x000000050a077c11 */ /* 0x000fca000f8e10ff */
[----:B--2---:R3:W-:Y:S01]  /*1b10*/  STS [R7], R2 ;  /* 0x0000000207007388 */ /* 0x0047e20000000800 */
[----:B------:R-:W-:Y:S06]  /*1b20*/  BAR.SYNC.DEFER_BLOCKING 0x0 ;  /* 0x0000000000007b1d */ /* 0x000fec0000010000 */
.L_x_2:
[----:B------:R-:W-:-:S06]  /*1b30*/  UIADD3 UR4, UPT, UPT, UR4, 0x1, URZ ;  /* 0x0000000104047890 */ /* 0x000fcc000fffe0ff */
[----:B------:R-:W-:-:S13]  /*1b40*/  ISETP.NE.AND P2, PT, R6, UR4, PT ;  /* 0x0000000406007c0c */ /* 0x000fda000bf45270 */
[----:B------:R-:W-:Y:S05]  /*1b50*/  @P2 BRA `(.L_x_5) ;  /* 0xffffffe400802947 */ /* 0x000fea000383ffff */
[----:B------:R-:W4:Y:S01]  /*1b60*/  LDC R0, c[0x0][0x3ac] ;  /* 0x0000eb00ff007b82 */ /* 0x000f220000000800 */
[----:B------:R-:W2:Y:S01]  /*1b70*/  LDCU UR4, c[0x0][0x3a4] ;  /* 0x00007480ff0477ac */ /* 0x000ea20008000800 */
[----:B------:R-:W-:Y:S01]  /*1b80*/  ULEA UR8, UR9, 0x20, 0x5 ;  /* 0x0000002009087891 */ /* 0x000fe2000f8e28ff */
[----:B--2---:R-:W-:Y:S01]  /*1b90*/  VIADD R3, R4, UR4 ;  /* 0x0000000404037c36 */ /* 0x004fe20008000000 */
[----:B------:R-:W-:-:S03]  /*1ba0*/  UMOV UR4, URZ ;  /* 0x000000ff00047c82 */ /* 0x000fc60008000000 */
[----:B----4-:R-:W-:-:S07]  /*1bb0*/  IMAD R3, R0, UR11, R3 ;  /* 0x0000000b00037c24 */ /* 0x010fce000f8e0203 */
.L_x_12:
[----:B---3--:R-:W2:Y:S01]  /*1bc0*/  LDC R7, c[0x0][0x3b0] ;  /* 0x0000ec00ff077b82 */ /* 0x008ea20000000800 */
[----:B------:R-:W3:Y:S01]  /*1bd0*/  LDCU UR19, c[0x0][0x3a4] ;  /* 0x00007480ff1377ac */ /* 0x000ee20008000800 */
[----:B------:R-:W4:Y:S06]  /*1be0*/  LDCU UR5, c[0x0][0x3a4] ;  /* 0x00007480ff0577ac */ /* 0x000f2c0008000800 */
[----:B------:R-:W5:Y:S08]  /*1bf0*/  LDC R0, c[0x0][0x3a8] ;  /* 0x0000ea00ff007b82 */ /* 0x000f700000000800 */
[----:B------:R-:W4:Y:S01]  /*1c00*/  LDC.64 R12, c[0x0][0x398] ;  /* 0x0000e600ff0c7b82 */ /* 0x000f220000000a00 */
[----:B--2---:R-:W-:-:S07]  /*1c10*/  IABS R9, R7 ;  /* 0x0000000700097213 */ /* 0x004fce0000000000 */
[----:B------:R-:W2:Y:S01]  /*1c20*/  LDC R29, c[0x0][0x3ac] ;  /* 0x0000eb00ff1d7b82 */ /* 0x000ea20000000800 */
[----:B01----:R-:W0:Y:S01]  /*1c30*/  I2F.RP R2, R9 ;  /* 0x0000000900027306 */ /* 0x003e220000209400 */
[----:B-----5:R-:W-:Y:S01]  /*1c40*/  IMAD R0, R0, UR4, RZ ;  /* 0x0000000400007c24 */ /* 0x020fe2000f8e02ff */
[----:B------:R-:W-:-:S04]  /*1c50*/  UIADD3 UR4, UPT, UPT, UR4, 0x1, URZ ;  /* 0x0000000104047890 */ /* 0x000fc8000fffe0ff */
[----:B------:R-:W-:Y:S02]  /*1c60*/  IABS R8, R0 ;  /* 0x0000000000087213 */ /* 0x000fe40000000000 */
[----:B------:R-:W-:Y:S01]  /*1c70*/  LOP3.LUT R0, R0, R7, RZ, 0x3c, !PT ;  /* 0x0000000700007212 */ /* 0x000fe200078e3cff */
[----:B0-----:R-:W0:Y:S03]  /*1c80*/  MUFU.RCP R2, R2 ;  /* 0x0000000200027308 */ /* 0x001e260000001000 */
[----:B------:R-:W-:Y:S02]  /*1c90*/  ISETP.GE.AND P2, PT, R0, RZ, PT ;  /* 0x000000ff0000720c */ /* 0x000fe40003f46270 */
[----:B------:R-:W1:Y:S01]  /*1ca0*/  S2R R0, SR_TID.X ;  /* 0x0000000000007919 */ /* 0x000e620000002100 */
[----:B0-----:R-:W-:-:S04]  /*1cb0*/  VIADD R6, R2, 0xffffffe ;  /* 0x0ffffffe02067836 */ /* 0x001fc80000000000 */
[----:B------:R0:W5:Y:S02]  /*1cc0*/  F2I.FTZ.U32.TRUNC.NTZ R5, R6 ;  /* 0x0000000600057305 */ /* 0x000164000021f000 */
[----:B0-----:R-:W0:Y:S01]  /*1cd0*/  LDC R6, c[0x0][0x3ac] ;  /* 0x0000eb00ff067b82 */ /* 0x001e220000000800 */
[----:B-----5:R-:W-:-:S05]  /*1ce0*/  IADD3 R4, PT, PT, RZ, -R5, RZ ;  /* 0x80000005ff047210 */ /* 0x020fca0007ffe0ff */
[----:B------:R-:W-:Y:S02]  /*1cf0*/  IMAD R11, R4, R9, RZ ;  /* 0x00000009040b7224 */ /* 0x000fe400078e02ff */
[----:B------:R-:W-:-:S04]  /*1d00*/  IMAD.MOV.U32 R4, RZ, RZ, RZ ;  /* 0x000000ffff047224 */ /* 0x000fc800078e00ff */
[----:B------:R-:W-:-:S04]  /*1d10*/  IMAD.HI.U32 R11, R5, R11, R4 ;  /* 0x0000000b050b7227 */ /* 0x000fc800078e0004 */
[----:B------:R-:W-:-:S04]  /*1d20*/  IMAD.MOV.U32 R4, RZ, RZ, R8 ;  /* 0x000000ffff047224 */ /* 0x000fc800078e0008 */
[----:B------:R-:W-:Y:S02]  /*1d30*/  IMAD.HI.U32 R2, R11, R4, RZ ;  /* 0x000000040b027227 */ /* 0x000fe400078e00ff */
[----:B------:R-:W3:Y:S03]  /*1d40*/  S2R R11, SR_TID.Y ;  /* 0x00000000000b7919 */ /* 0x000ee60000002200 */
[----:B------:R-:W-:-:S05]  /*1d50*/  IADD3 R5, PT, PT, -R2, RZ, RZ ;  /* 0x000000ff02057210 */ /* 0x000fca0007ffe1ff */
[----:B------:R-:W-:-:S05]  /*1d60*/  IMAD R4, R9, R5, R4 ;  /* 0x0000000509047224 */ /* 0x000fca00078e0204 */
[----:B------:R-:W-:-:S13]  /*1d70*/  ISETP.GT.U32.AND P1, PT, R9, R4, PT ;  /* 0x000000040900720c */ /* 0x000fda0003f24070 */
[----:B------:R-:W-:Y:S02]  /*1d80*/  @!P1 IMAD.IADD R4, R4, 0x1, -R9 ;  /* 0x0000000104049824 */ /* 0x000fe400078e0a09 */
[----:B------:R-:W-:Y:S01]  /*1d90*/  @!P1 VIADD R2, R2, 0x1 ;  /* 0x0000000102029836 */ /* 0x000fe20000000000 */
[----:B------:R-:W-:Y:S02]  /*1da0*/  ISETP.NE.AND P1, PT, R7, RZ, PT ;  /* 0x000000ff0700720c */ /* 0x000fe40003f25270 */
[----:B------:R-:W-:Y:S02]  /*1db0*/  ISETP.GE.U32.AND P0, PT, R4, R9, PT ;  /* 0x000000090400720c */ /* 0x000fe40003f06070 */
[----:B---3--:R-:W-:-:S04]  /*1dc0*/  IADD3 R5, PT, PT, R11, -UR19, RZ ;  /* 0x800000130b057c10 */ /* 0x008fc8000fffe0ff */
[C---:B------:R-:W-:Y:S01]  /*1dd0*/  IADD3 R19, PT, PT, R5.reuse, 0x3, RZ ;  /* 0x0000000305137810 */ /* 0x040fe20007ffe0ff */
[C---:B------:R-:W-:Y:S01]  /*1de0*/  VIADD R17, R5.reuse, 0x2 ;  /* 0x0000000205117836 */ /* 0x040fe20000000000 */
[C---:B------:R-:W-:Y:S01]  /*1df0*/  IADD3 R25, PT, PT, R5.reuse, 0x6, RZ ;  /* 0x0000000605197810 */ /* 0x040fe20007ffe0ff */
[C---:B------:R-:W-:Y:S02]  /*1e00*/  VIADD R23, R5.reuse, 0x5 ;  /* 0x0000000505177836 */ /* 0x040fe40000000000 */
[C---:B------:R-:W-:Y:S02]  /*1e10*/  VIADD R15, R5.reuse, 0x1 ;  /* 0x00000001050f7836 */ /* 0x040fe40000000000 */
[----:B------:R-:W-:Y:S01]  /*1e20*/  @P0 IADD3 R2, PT, PT, R2, 0x1, RZ ;  /* 0x0000000102020810 */ /* 0x000fe20007ffe0ff */
[C---:B------:R-:W-:Y:S02]  /*1e30*/  VIADD R21, R5.reuse, 0x4 ;  /* 0x0000000405157836 */ /* 0x040fe40000000000 */
[----:B------:R-:W-:-:S02]  /*1e40*/  VIADD R27, R5, 0x7 ;  /* 0x00000007051b7836 */ /* 0x000fc40000000000 */
[----:B------:R-:W-:-:S04]  /*1e50*/  IMAD.MOV.U32 R4, RZ, RZ, R2 ;  /* 0x000000ffff047224 */ /* 0x000fc800078e0002 */
[----:B------:R-:W-:Y:S01]  /*1e60*/  @!P2 IMAD.MOV R4, RZ, RZ, -R4 ;  /* 0x000000ffff04a224 */ /* 0x000fe200078e0a04 */
[----:B------:R-:W-:Y:S02]  /*1e70*/  ISETP.NE.AND P2, PT, R7, UR4, PT ;  /* 0x0000000407007c0c */ /* 0x000fe4000bf45270 */
[----:B------:R-:W-:Y:S01]  /*1e80*/  @!P1 LOP3.LUT R4, RZ, R7, RZ, 0x33, !PT ;  /* 0x00000007ff049212 */ /* 0x000fe200078e33ff */
[----:B0-----:R-:W-:-:S03]  /*1e90*/  IMAD R7, R6, UR18, R11 ;  /* 0x0000001206077c24 */ /* 0x001fc6000f8e020b */
[-C--:B------:R-:W-:Y:S01]  /*1ea0*/  IADD3 R17, PT, PT, R17, R4.reuse, RZ ;  /* 0x0000000411117210 */ /* 0x080fe20007ffe0ff */
[--C-:B------:R-:W-:Y:S01]  /*1eb0*/  IMAD.IADD R7, R7, 0x1, R4.reuse ;  /* 0x0000000107077824 */ /* 0x100fe200078e0204 */
[-C--:B------:R-:W-:Y:S01]  /*1ec0*/  IADD3 R23, PT, PT, R23, R4.reuse, RZ ;  /* 0x0000000417177210 */ /* 0x080fe20007ffe0ff */
[----:B------:R-:W-:Y:S01]  /*1ed0*/  IMAD.IADD R2, R4, 0x1, R11 ;  /* 0x0000000104027824 */ /* 0x000fe200078e020b */
[----:B------:R-:W-:Y:S01]  /*1ee0*/  IADD3 R5, PT, PT, R5, R4, RZ ;  /* 0x0000000405057210 */ /* 0x000fe20007ffe0ff */
[C---:B------:R-:W-:Y:S01]  /*1ef0*/  VIADD R8, R7.reuse, 0x6 ;  /* 0x0000000607087836 */ /* 0x040fe20000000000 */
[C---:B------:R-:W-:Y:S01]  /*1f00*/  IADD3 R10, PT, PT, R7.reuse, 0x4, RZ ;  /* 0x00000004070a7810 */ /* 0x040fe20007ffe0ff */
[C---:B------:R-:W-:Y:S01]  /*1f10*/  VIADD R9, R7.reuse, 0x5 ;  /* 0x0000000507097836 */ /* 0x040fe20000000000 */
[----:B------:R-:W-:Y:S01]  /*1f20*/  IADD3 R6, PT, PT, R7, 0x7, RZ ;  /* 0x0000000707067810 */ /* 0x000fe20007ffe0ff */
[--C-:B------:R-:W-:Y:S02]  /*1f30*/  IMAD.IADD R15, R15, 0x1, R4.reuse ;  /* 0x000000010f0f7824 */ /* 0x100fe400078e0204 */
[----:B------:R-:W-:-:S02]  /*1f40*/  IMAD.IADD R19, R19, 0x1, R4 ;  /* 0x0000000113137824 */ /* 0x000fc400078e0204 */
[--C-:B------:R-:W-:Y:S02]  /*1f50*/  IMAD.IADD R21, R21, 0x1, R4.reuse ;  /* 0x0000000115157824 */ /* 0x100fe400078e0204 */
[--C-:B------:R-:W-:Y:S02]  /*1f60*/  IMAD.IADD R25, R25, 0x1, R4.reuse ;  /* 0x0000000119197824 */ /* 0x100fe400078e0204 */
[----:B------:R-:W-:Y:S02]  /*1f70*/  IMAD.IADD R27, R27, 0x1, R4 ;  /* 0x000000011b1b7824 */ /* 0x000fe400078e0204 */
[C---:B------:R-:W-:Y:S02]  /*1f80*/  VIADD R11, R7.reuse, 0x3 ;  /* 0x00000003070b7836 */ /* 0x040fe40000000000 */
[C---:B------:R-:W-:Y:S02]  /*1f90*/  VIADD R14, R7.reuse, 0x2 ;  /* 0x00000002070e7836 */ /* 0x040fe40000000000 */
[----:B----4-:R-:W-:-:S02]  /*1fa0*/  IMAD R4, R7, R12, R3 ;  /* 0x0000000c07047224 */ /* 0x010fc400078e0203 */
[-C--:B------:R-:W-:Y:S02]  /*1fb0*/  IMAD R22, R7, R12.reuse, R12 ;  /* 0x0000000c07167224 */ /* 0x080fe400078e020c */
[-CC-:B------:R-:W-:Y:S02]  /*1fc0*/  IMAD R7, R8, R12.reuse, R3.reuse ;  /* 0x0000000c08077224 */ /* 0x180fe400078e0203 */
[----:B--2---:R-:W-:Y:S02]  /*1fd0*/  IMAD R20, R29, UR18, R2 ;  /* 0x000000121d147c24 */ /* 0x004fe4000f8e0202 */
[-CC-:B------:R-:W-:Y:S02]  /*1fe0*/  IMAD R8, R9, R12.reuse, R3.reuse ;  /* 0x0000000c09087224 */ /* 0x180fe400078e0203 */
[-CC-:B------:R-:W-:Y:S02]  /*1ff0*/  IMAD R9, R10, R12.reuse, R3.reuse ;  /* 0x0000000c0a097224 */ /* 0x180fe400078e0203 */
[----:B------:R-:W-:-:S02]  /*2000*/  IMAD R10, R11, R12, R3 ;  /* 0x0000000c0b0a7224 */ /* 0x000fc400078e0203 */
[-CC-:B------:R-:W-:Y:S02]  /*2010*/  IMAD R6, R6, R12.reuse, R3.reuse ;  /* 0x0000000c06067224 */ /* 0x180fe400078e0203 */
[----:B------:R-:W-:Y:S02]  /*2020*/  IMAD R11, R14, R12, R3 ;  /* 0x0000000c0e0b7224 */ /* 0x000fe400078e0203 */
[C---:B------:R-:W-:Y:S01]  /*2030*/  IMAD R12, R20.reuse, R13, -UR5 ;  /* 0x80000005140c7e24 */ /* 0x040fe2000f8e020d */
[----:B------:R-:W-:Y:S01]  /*2040*/  IADD3 R20, PT, PT, R20, UR5, RZ ;  /* 0x0000000514147c10 */ /* 0x000fe2000fffe0ff */
[--C-:B-1----:R-:W-:Y:S01]  /*2050*/  IMAD R13, R15, UR7, R0.reuse ;  /* 0x000000070f0d7c24 */ /* 0x102fe2000f8e0200 */
[----:B------:R-:W-:Y:S01]  /*2060*/  UMOV UR5, URZ ;  /* 0x000000ff00057c82 */ /* 0x000fe20008000000 */
[--C-:B------:R-:W-:Y:S02]  /*2070*/  IMAD R14, R17, UR7, R0.reuse ;  /* 0x00000007110e7c24 */ /* 0x100fe4000f8e0200 */
[----:B------:R-:W-:-:S02]  /*2080*/  IMAD R15, R19, UR7, R0 ;  /* 0x00000007130f7c24 */ /* 0x000fc4000f8e0200 */
[--C-:B------:R-:W-:Y:S02]  /*2090*/  IMAD R16, R21, UR7, R0.reuse ;  /* 0x0000000715107c24 */ /* 0x100fe4000f8e0200 */
[--C-:B------:R-:W-:Y:S02]  /*20a0*/  IMAD R17, R23, UR7, R0.reuse ;  /* 0x0000000717117c24 */ /* 0x100fe4000f8e0200 */
[--C-:B------:R-:W-:Y:S02]  /*20b0*/  IMAD R18, R25, UR7, R0.reuse ;  /* 0x0000000719127c24 */ /* 0x100fe4000f8e0200 */
[----:B------:R-:W-:Y:S02]  /*20c0*/  IMAD R19, R27, UR7, R0 ;  /* 0x000000071b137c24 */ /* 0x000fe4000f8e0200 */
[----:B------:R-:W-:-:S07]  /*20d0*/  IMAD.IADD R21, R3, 0x1, R22 ;  /* 0x0000000103157824 */ /* 0x000fce00078e0216 */
.L_x_11:
[----:B0-----:R-:W0:Y:S01]  /*20e0*/  LDC R29, c[0x0][0x3b0] ;  /* 0x0000ec00ff1d7b82 */ /* 0x001e220000000800 */
[----:B------:R-:W1:Y:S02]  /*20f0*/  LDCU UR14, c[0x0][0x3a8] ;  /* 0x00007500ff0e77ac */ /* 0x000e640008000800 */
[----:B-1----:R-:W-:Y:S02]  /*2100*/  UIMAD UR9, UR5, UR14, URZ ;  /* 0x0000000e050972a4 */ /* 0x002fe4000f8e02ff */
[----:B------:R-:W-:Y:S01]  /*2110*/  UIADD3 UR5, UPT, UPT, UR5, 0x1, URZ ;  /* 0x0000000105057890 */ /* 0x000fe2000fffe0ff */
[----:B0-----:R-:W-:-:S03]  /*2120*/  IABS R26, R29 ;  /* 0x0000001d001a7213 */ /* 0x001fc60000000000 */
[----:B------:R-:W-:Y:S01]  /*2130*/  IMAD.U32 R22, RZ, RZ, UR9 ;  /* 0x00000009ff167e24 */ /* 0x000fe2000f8e00ff */
[----:B------:R-:W0:Y:S04]  /*2140*/  I2F.RP R24, R26 ;  /* 0x0000001a00187306 */ /* 0x000e280000209400 */
[----:B------:R-:W-:Y:S01]  /*2150*/  IABS R28, R22 ;  /* 0x00000016001c7213 */ /* 0x000fe20000000000 */
[----:B------:R-:W-:-:S03]  /*2160*/  IMAD.MOV.U32 R22, RZ, RZ, RZ ;  /* 0x000000ffff167224 */ /* 0x000fc600078e00ff */
[----:B0-----:R-:W0:Y:S02]  /*2170*/  MUFU.RCP R24, R24 ;  /* 0x0000001800187308 */ /* 0x001e240000001000 */
[----:B0-----:R-:W-:-:S06]  /*2180*/  VIADD R25, R24, 0xffffffe ;  /* 0x0ffffffe18197836 */ /* 0x001fcc0000000000 */
[----:B------:R-:W0:Y:S02]  /*2190*/  F2I.FTZ.U32.TRUNC.NTZ R23, R25 ;  /* 0x0000001900177305 */ /* 0x000e24000021f000 */
[----:B0-----:R-:W-:-:S05]  /*21a0*/  IADD3 R27, PT, PT, RZ, -R23, RZ ;  /* 0x80000017ff1b7210 */ /* 0x001fca0007ffe0ff */
[----:B------:R-:W-:-:S04]  /*21b0*/  IMAD R27, R27, R26, RZ ;  /* 0x0000001a1b1b7224 */ /* 0x000fc800078e02ff */
[----:B------:R-:W-:Y:S01]  /*21c0*/  IMAD.HI.U32 R22, R23, R27, R22 ;  /* 0x0000001b17167227 */ /* 0x000fe200078e0016 */
[----:B------:R-:W-:-:S03]  /*21d0*/  MOV R23, R28 ;  /* 0x0000001c00177202 */ /* 0x000fc60000000f00 */
[----:B------:R-:W-:Y:S02]  /*21e0*/  IMAD.MOV.U32 R27, RZ, RZ, RZ ;  /* 0x000000ffff1b7224 */ /* 0x000fe400078e00ff */
[----:B------:R-:W-:-:S04]  /*21f0*/  IMAD.HI.U32 R22, R22, R23, RZ ;  /* 0x0000001716167227 */ /* 0x000fc800078e00ff */
[----:B------:R-:W-:-:S04]  /*2200*/  IMAD.MOV R24, RZ, RZ, -R22 ;  /* 0x000000ffff187224 */ /* 0x000fc800078e0a16 */
[----:B------:R-:W-:-:S05]  /*2210*/  IMAD R23, R26, R24, R23 ;  /* 0x000000181a177224 */ /* 0x000fca00078e0217 */
[----:B------:R-:W-:-:S13]  /*2220*/  ISETP.GT.U32.AND P1, PT, R26, R23, PT ;  /* 0x000000171a00720c */ /* 0x000fda0003f24070 */
[----:B------:R-:W-:Y:S01]  /*2230*/  @!P1 IMAD.IADD R23, R23, 0x1, -R26 ;  /* 0x0000000117179824 */ /* 0x000fe200078e0a1a */
[----:B------:R-:W-:Y:S02]  /*2240*/  @!P1 IADD3 R22, PT, PT, R22, 0x1, RZ ;  /* 0x0000000116169810 */ /* 0x000fe40007ffe0ff */
[----:B------:R-:W-:Y:S02]  /*2250*/  ISETP.NE.AND P1, PT, R29, RZ, PT ;  /* 0x000000ff1d00720c */ /* 0x000fe40003f25270 */
[----:B------:R-:W-:Y:S02]  /*2260*/  ISETP.GE.U32.AND P0, PT, R23, R26, PT ;  /* 0x0000001a1700720c */ /* 0x000fe40003f06070 */
[----:B------:R-:W-:Y:S01]  /*2270*/  LOP3.LUT R23, R29, UR9, RZ, 0x3c, !PT ;  /* 0x000000091d177c12 */ /* 0x000fe2000f8e3cff */
[----:B------:R-:W0:Y:S03]  /*2280*/  LDCU UR9, c[0x0][0x3a4] ;  /* 0x00007480ff0977ac */ /* 0x000e260008000800 */
[----:B------:R-:W-:-:S07]  /*2290*/  ISETP.GE.AND P3, PT, R23, RZ, PT ;  /* 0x000000ff1700720c */ /* 0x000fce0003f66270 */
[----:B------:R-:W-:-:S06]  /*22a0*/  @P0 VIADD R22, R22, 0x1 ;  /* 0x0000000116160836 */ /* 0x000fcc0000000000 */
[----:B------:R-:W-:Y:S01]  /*22b0*/  @!P3 IMAD.MOV R22, RZ, RZ, -R22 ;  /* 0x000000ffff16b224 */ /* 0x000fe200078e0a16 */
[----:B------:R-:W-:Y:S01]  /*22c0*/  @!P1 LOP3.LUT R22, RZ, R29, RZ, 0x33, !PT ;  /* 0x0000001dff169212 */ /* 0x000fe200078e33ff */
[----:B0-----:R-:W-:Y:S01]  /*22d0*/  UIADD3 UR10, UPT, UPT, -UR9, URZ, URZ ;  /* 0x000000ff090a7290 */ /* 0x001fe2000fffe1ff */
[----:B------:R-:W-:Y:S02]  /*22e0*/  ISETP.NE.AND P3, PT, R29, UR5, PT ;  /* 0x000000051d007c0c */ /* 0x000fe4000bf65270 */
[----:B------:R-:W-:Y:S01]  /*22f0*/  IADD3 R24, PT, PT, R22, R0, RZ ;  /* 0x0000000016187210 */ /* 0x000fe20007ffe0ff */
[----:B------:R-:W-:-:S04]  /*2300*/  UISETP.GE.AND UP0, UPT, UR9, UR10, UPT ;  /* 0x0000000a0900728c */ /* 0x000fc8000bf06270 */
[----:B------:R-:W-:-:S05]  /*2310*/  VIADD R25, R24, UR6 ;  /* 0x0000000618197c36 */ /* 0x000fca0008000000 */
[----:B------:R-:W-:Y:S05]  /*2320*/  BRA.U !UP0, `(.L_x_6) ;  /* 0x0000001108387547 */ /* 0x000fea000b800000 */
[----:B------:R-:W-:Y:S01]  /*2330*/  USHF.L.U32 UR13, UR19, 0x1, URZ ;  /* 0x00000001130d7899 */ /* 0x000fe200080006ff */
[----:B------:R-:W-:Y:S01]  /*2340*/  HFMA2 R44, -RZ, RZ, 0, 0 ;  /* 0x00000000ff2c7431 */ /* 0x000fe200000001ff */
[----:B------:R-:W-:Y:S02]  /*2350*/  UIADD3 UR9, UPT, UPT, -UR19, URZ, URZ ;  /* 0x000000ff13097290 */ /* 0x000fe4000fffe1ff */
[----:B------:R-:W-:-:S04]  /*2360*/  UISETP.GE.U32.AND UP0, UPT, UR13, 0x7, UPT ;  /* 0x000000070d00788c */ /* 0x000fc8000bf06070 */
[----:B------:R-:W-:-:S05]  /*2370*/  IMAD.U32 R33, RZ, RZ, UR9 ;  /* 0x00000009ff217e24 */ /* 0x000fca000f8e00ff */
[----:B------:R-:W-:Y:S05]  /*2380*/  BRA.U !UP0, `(.L_x_7) ;  /* 0x0000000508f87547 */ /* 0x000fea000b800000 */
[----:B------:R-:W0:Y:S01]  /*2390*/  S2UR UR11, SR_CgaCtaId ;  /* 0x00000000000b79c3 */ /* 0x000e220000008800 */
[----:B------:R-:W-:Y:S01]  /*23a0*/  UIADD3 UR9, UPT, UPT, UR13, 0x1, URZ ;  /* 0x000000010d097890 */ /* 0x000fe2000fffe0ff */
[----:B------:R-:W-:Y:S01]  /*23b0*/  IMAD R41, R5, UR7, R0 ;  /* 0x0000000705297c24 */ /* 0x000fe2000f8e0200 */
[----:B------:R-:W-:Y:S01]  /*23c0*/  UMOV UR10, 0x400 ;  /* 0x00000400000a7882 */ /* 0x000fe20000000000 */
[--C-:B------:R-:W-:Y:S01]  /*23d0*/  IMAD.IADD R26, R6, 0x1, R22.reuse ;  /* 0x00000001061a7824 */ /* 0x100fe200078e0216 */
[----:B------:R-:W-:Y:S01]  /*23e0*/  ULOP3.LUT UR9, UR9, 0xfffffff8, URZ, 0xc0, !UPT ;  /* 0xfffffff809097892 */ /* 0x000fe2000f8ec0ff */
[-C--:B------:R-:W-:Y:S01]  /*23f0*/  IADD3 R27, PT, PT, R7, R22.reuse, RZ ;  /* 0x00000016071b7210 */ /* 0x080fe20007ffe0ff */
[--C-:B------:R-:W-:Y:S01]  /*2400*/  IMAD.IADD R28, R8, 0x1, R22.reuse ;  /* 0x00000001081c7824 */ /* 0x100fe200078e0216 */
        /* <DEDUP_REMOVED lines=9> */
[----:B------:R-:W-:Y:S01]  /*24a0*/  IMAD.IADD R39, R17, 0x1, R22 ;  /* 0x0000000111277824 */ /* 0x000fe200078e0216 */
[-C--:B------:R-:W-:Y:S01]  /*24b0*/  IADD3 R40, PT, PT, R18, R22.reuse, RZ ;  /* 0x0000001612287210 */ /* 0x080fe20007ffe0ff */
[----:B------:R-:W-:Y:S01]  /*24c0*/  IMAD.IADD R41, R22, 0x1, R41 ;  /* 0x0000000116297824 */ /* 0x000fe200078e0229 */
[----:B------:R-:W-:Y:S01]  /*24d0*/  IADD3 R42, PT, PT, R19, R22, RZ ;  /* 0x00000016132a7210 */ /* 0x000fe20007ffe0ff */
[----:B------:R-:W-:Y:S01]  /*24e0*/  IMAD.MOV.U32 R44, RZ, RZ, RZ ;  /* 0x000000ffff2c7224 */ /* 0x000fe200078e00ff */
[----:B------:R-:W-:Y:S01]  /*24f0*/  MOV R34, R5 ;  /* 0x0000000500227202 */ /* 0x000fe20000000f00 */
[----:B------:R-:W-:-:S02]  /*2500*/  UIADD3 UR12, UPT, UPT, -UR19, 0x3, URZ ;  /* 0x00000003130c7890 */ /* 0x000fc4000fffe1ff */
[----:B0-----:R-:W-:Y:S01]  /*2510*/  ULEA UR10, UR11, UR10, 0x18 ;  /* 0x0000000a0b0a7291 */ /* 0x001fe2000f8ec0ff */
[----:B------:R-:W0:Y:S01]  /*2520*/  LDCU UR14, c[0x0][0x3a8] ;  /* 0x00007500ff0e77ac */ /* 0x000e220008000800 */
[----:B------:R-:W-:Y:S01]  /*2530*/  UIADD3 UR9, UPT, UPT, -UR9, URZ, URZ ;  /* 0x000000ff09097290 */ /* 0x000fe2000fffe1ff */
[----:B------:R-:W-:-:S11]  /*2540*/  UMOV UR11, UR13 ;  /* 0x0000000d000b7c82 */ /* 0x000fd60008000000 */
.L_x_8:
[----:B0-----:R-:W-:-:S04]  /*2550*/  ISETP.GE.AND P0, PT, R34, UR14, PT ;  /* 0x0000000e22007c0c */ /* 0x001fc8000bf06270 */
[----:B------:R-:W-:-:S13]  /*2560*/  ISETP.LT.OR P0, PT, R34, RZ, P0 ;  /* 0x000000ff2200720c */ /* 0x000fda0000701670 */
[----:B------:R-:W-:Y:S01]  /*2570*/  @!P0 LEA R45, R41, UR10, 0x2 ;  /* 0x0000000a292d8c11 */ /* 0x000fe2000f8e10ff */
[----:B------:R-:W0:Y:S04]  /*2580*/  @P0 LDC.64 R22, c[0x0][0x388] ;  /* 0x0000e200ff160b82 */ /* 0x000e280000000a00 */
[----:B------:R-:W1:Y:S01]  /*2590*/  @!P0 LDS R43, [R45] ;  /* 0x000000002d2b8984 */ /* 0x000e620000000800 */
[----:B0-----:R-:W-:-:S05]  /*25a0*/  @P0 IMAD.WIDE R22, R33, 0x4, R22 ;  /* 0x0000000421160825 */ /* 0x001fca00078e0216 */
[----:B------:R-:W1:Y:S01]  /*25b0*/  @P0 LDG.E R43, desc[UR16][R22.64] ;  /* 0x00000010162b0981 */ /* 0x000e62000c1e1900 */
[----:B------:R-:W-:-:S12]  /*25c0*/  USHF.L.U32 UR13, UR11, 0x2, URZ ;  /* 0x000000020b0d7899 */ /* 0x000fd800080006ff */
[----:B------:R-:W1:Y:S02]  /*25d0*/  LDCU UR15, c[0x3][UR13] ;  /* 0x00c000000d0f77ac */ /* 0x000e640008000800 */
[----:B-1----:R-:W-:Y:S01]  /*25e0*/  FFMA R43, R43, UR15, R44 ;  /* 0x0000000f2b2b7c23 */ /* 0x002fe2000800002c */
[----:B------:R-:W-:-:S05]  /*25f0*/  VIADD R44, R34, 0x1 ;  /* 0x00000001222c7836 */ /* 0x000fca0000000000 */
[----:B------:R-:W-:-:S04]  /*2600*/  ISETP.GE.AND P0, PT, R44, UR14, PT ;  /* 0x0000000e2c007c0c */ /* 0x000fc8000bf06270 */
[----:B------:R-:W-:-:S13]  /*2610*/  ISETP.GT.AND P0, PT, R44, -0x1, !P0 ;  /* 0xffffffff2c00780c */ /* 0x000fda0004704270 */
[----:B------:R-:W0:Y:S02]  /*2620*/  @!P0 LDC.64 R44, c[0x0][0x388] ;  /* 0x0000e200ff2c8b82 */ /* 0x000e240000000a00 */
[----:B0-----:R-:W-:-:S06]  /*2630*/  @!P0 IMAD.WIDE R44, R32, 0x4, R44 ;  /* 0x00000004202c8825 */ /* 0x001fcc00078e022c */
[----:B------:R-:W2:Y:S01]  /*2640*/  @!P0 LDG.E R44, desc[UR16][R44.64] ;  /* 0x000000102c2c8981 */ /* 0x000ea2000c1e1900 */
[----:B------:R-:W-:Y:S01]  /*2650*/  @P0 LEA R22, R35, UR10, 0x2 ;  /* 0x0000000a23160c11 */ /* 0x000fe2000f8e10ff */
[----:B------:R-:W2:Y:S01]  /*2660*/  LDCU UR15, c[0x3][UR13+-0x4] ;  /* 0x00ffff800d0f77ac */ /* 0x000ea20008000800 */
[----:B------:R-:W-:-:S03]  /*2670*/  IADD3 R23, PT, PT, R34, 0x2, RZ ;  /* 0x0000000222177810 */ /* 0x000fc60007ffe0ff */
[----:B------:R0:W2:Y:S01]  /*2680*/  @P0 LDS R44, [R22] ;  /* 0x00000000162c0984 */ /* 0x0000a20000000800 */
[----:B------:R-:W-:-:S04]  /*2690*/  ISETP.GE.AND P0, PT, R23, UR14, PT ;  /* 0x0000000e17007c0c */ /* 0x000fc8000bf06270 */
[----:B------:R-:W-:-:S13]  /*26a0*/  ISETP.GT.AND P0, PT, R23, -0x1, !P0 ;  /* 0xffffffff1700780c */ /* 0x000fda0004704270 */
[----:B0-----:R-:W0:Y:S01]  /*26b0*/  @!P0 LDC.64 R22, c[0x0][0x388] ;  /* 0x0000e200ff168b82 */ /* 0x001e220000000a00 */
[----:B--2---:R-:W-:Y:S01]  /*26c0*/  FFMA R43, R44, UR15, R43 ;  /* 0x0000000f2c2b7c23 */ /* 0x004fe2000800002b */
[----:B0-----:R-:W-:-:S05]  /*26d0*/  @!P0 IMAD.WIDE R44, R31, 0x4, R22 ;  /* 0x000000041f2c8825 */ /* 0x001fca00078e0216 */
[----:B------:R-:W2:Y:S01]  /*26e0*/  @!P0 LDG.E R23, desc[UR16][R44.64] ;  /* 0x000000102c178981 */ /* 0x000ea2000c1e1900 */
[----:B------:R-:W-:Y:S01]  /*26f0*/  VIADD R22, R34, 0x3 ;  /* 0x0000000322167836 */ /* 0x000fe20000000000 */
[----:B------:R-:W2:Y:S01]  /*2700*/  LDCU UR15, c[0x3][UR13+-0x8] ;  /* 0x00ffff000d0f77ac */ /* 0x000ea20008000800 */
[----:B------:R-:W-:-:S05]  /*2710*/  @P0 LEA R44, R36, UR10, 0x2 ;  /* 0x0000000a242c0c11 */ /* 0x000fca000f8e10ff */
[----:B------:R-:W2:Y:S01]  /*2720*/  @P0 LDS R23, [R44] ;  /* 0x000000002c170984 */ /* 0x000ea20000000800 */
[----:B------:R-:W-:-:S04]  /*2730*/  ISETP.GE.AND P0, PT, R22, UR14, PT ;  /* 0x0000000e16007c0c */ /* 0x000fc8000bf06270 */
[----:B------:R-:W-:Y:S01]  /*2740*/  ISETP.GT.AND P0, PT, R22, -0x1, !P0 ;  /* 0xffffffff1600780c */ /* 0x000fe20004704270 */
[----:B--2---:R-:W-:-:S12]  /*2750*/  FFMA R43, R23, UR15, R43 ;  /* 0x0000000f172b7c23 */ /* 0x004fd8000800002b */
[----:B------:R-:W0:Y:S02]  /*2760*/  @!P0 LDC.64 R22, c[0x0][0x388] ;  /* 0x0000e200ff168b82 */ /* 0x000e240000000a00 */
[----:B0-----:R-:W-:-:S06]  /*2770*/  @!P0 IMAD.WIDE R22, R30, 0x4, R22 ;  /* 0x000000041e168825 */ /* 0x001fcc00078e0216 */
[----:B------:R-:W2:Y:S01]  /*2780*/  @!P0 LDG.E R22, desc[UR16][R22.64] ;  /* 0x0000001016168981 */ /* 0x000ea2000c1e1900 */
[----:B------:R-:W-:Y:S01]  /*2790*/  @P0 LEA R45, R37, UR10, 0x2 ;  /* 0x0000000a252d0c11 */ /* 0x000fe2000f8e10ff */
[----:B------:R-:W2:Y:S01]  /*27a0*/  LDCU UR15, c[0x3][UR13+-0xc] ;  /* 0x00fffe800d0f77ac */ /* 0x000ea20008000800 */
[----:B------:R-:W-:-:S03]  /*27b0*/  IADD3 R44, PT, PT, R34, 0x4, RZ ;  /* 0x00000004222c7810 */ /* 0x000fc60007ffe0ff */
        /* <DEDUP_REMOVED lines=8> */
[----:B------:R-:W-:Y:S01]  /*2840*/  VIADD R23, R34, 0x5 ;  /* 0x0000000522177836 */ /* 0x000fe20000000000 */
[----:B------:R-:W2:Y:S03]  /*2850*/  LDCU UR15, c[0x3][UR13+-0x10] ;  /* 0x00fffe000d0f77ac */ /* 0x000ea60008000800 */
[----:B------:R0:W2:Y:S01]  /*2860*/  @P0 LDS R44, [R22] ;  /* 0x00000000162c0984 */ /* 0x0000a20000000800 */
[----:B------:R-:W-:-:S04]  /*2870*/  ISETP.GE.AND P0, PT, R23, UR14, PT ;  /* 0x0000000e17007c0c */ /* 0x000fc8000bf06270 */
[----:B------:R-:W-:-:S13]  /*2880*/  ISETP.GT.AND P0, PT, R23, -0x1, !P0 ;  /* 0xffffffff1700780c */ /* 0x000fda0004704270 */
[----:B0-----:R-:W0:Y:S01]  /*2890*/  @!P0 LDC.64 R22, c[0x0][0x388] ;  /* 0x0000e200ff168b82 */ /* 0x001e220000000a00 */
[----:B--2---:R-:W-:Y:S01]  /*28a0*/  FFMA R43, R44, UR15, R43 ;  /* 0x0000000f2c2b7c23 */ /* 0x004fe2000800002b */
[----:B0-----:R-:W-:-:S05]  /*28b0*/  @!P0 IMAD.WIDE R22, R28, 0x4, R22 ;  /* 0x000000041c168825 */ /* 0x001fca00078e0216 */
[----:B------:R-:W2:Y:S01]  /*28c0*/  @!P0 LDG.E R44, desc[UR16][R22.64] ;  /* 0x00000010162c8981 */ /* 0x000ea2000c1e1900 */
[----:B------:R-:W-:Y:S01]  /*28d0*/  @P0 LEA R45, R39, UR10, 0x2 ;  /* 0x0000000a272d0c11 */ /* 0x000fe2000f8e10ff */
[----:B------:R-:W2:Y:S04]  /*28e0*/  LDCU UR15, c[0x3][UR13+-0x14] ;  /* 0x00fffd800d0f77ac */ /* 0x000ea80008000800 */
[----:B------:R-:W2:Y:S02]  /*28f0*/  @P0 LDS R44, [R45] ;  /* 0x000000002d2c0984 */ /* 0x000ea40000000800 */
[----:B--2---:R-:W-:Y:S01]  /*2900*/  FFMA R43, R44, UR15, R43 ;  /* 0x0000000f2c2b7c23 */ /* 0x004fe2000800002b */
[----:B------:R-:W-:-:S04]  /*2910*/  IADD3 R44, PT, PT, R34, 0x6, RZ ;  /* 0x00000006222c7810 */ /* 0x000fc80007ffe0ff */
[----:B------:R-:W-:-:S04]  /*2920*/  ISETP.GE.AND P0, PT, R44, UR14, PT ;  /* 0x0000000e2c007c0c */ /* 0x000fc8000bf06270 */
[----:B------:R-:W-:-:S13]  /*2930*/  ISETP.GT.AND P0, PT, R44, -0x1, !P0 ;  /* 0xffffffff2c00780c */ /* 0x000fda0004704270 */
        /* <DEDUP_REMOVED lines=14> */
[----:B------:R-:W2:Y:S01]  /*2a20*/  LDCU UR13, c[0x3][UR13+-0x1c] ;  /* 0x00fffc800d0d77ac */ /* 0x000ea20008000800 */
[----:B------:R-:W-:Y:S01]  /*2a30*/  IADD3 R34, PT, PT, R34, 0x8, RZ ;  /* 0x0000000822227810 */ /* 0x000fe20007ffe0ff */
[----:B------:R-:W-:Y:S02]  /*2a40*/  UIADD3 UR9, UPT, UPT, UR9, 0x8, URZ ;  /* 0x0000000809097890 */ /* 0x000fe4000fffe0ff */
[----:B------:R-:W-:Y:S02]  /*2a50*/  UIADD3 UR12, UPT, UPT, UR12, 0x8, URZ ;  /* 0x000000080c0c7890 */ /* 0x000fe4000fffe0ff */
[----:B------:R-:W-:Y:S02]  /*2a60*/  UISETP.NE.AND UP0, UPT, UR9, URZ, UPT ;  /* 0x000000ff0900728c */ /* 0x000fe4000bf05270 */
[----:B------:R-:W-:-:S02]  /*2a70*/  UIADD3 UR11, UPT, UPT, UR11, -0x8, URZ ;  /* 0xfffffff80b0b7890 */ /* 0x000fc4000fffe0ff */
[----:B------:R-:W-:Y:S01]  /*2a80*/  UIADD3 UR10, UPT, UPT, UR8, UR10, URZ ;  /* 0x0000000a080a7290 */ /* 0x000fe2000fffe0ff */
[----:B------:R-:W2:Y:S02]  /*2a90*/  @P0 LDS R44, [R45] ;  /* 0x000000002d2c0984 */ /* 0x000ea40000000800 */
[----:B--2---:R-:W-:Y:S02]  /*2aa0*/  FFMA R44, R44, UR13, R43 ;  /* 0x0000000d2c2c7c23 */ /* 0x004fe4000800002b */
[----:B------:R-:W0:Y:S02]  /*2ab0*/  LDC R43, c[0x0][0x398] ;  /* 0x0000e600ff2b7b82 */ /* 0x000e240000000800 */
[C---:B0-----:R-:W-:Y:S01]  /*2ac0*/  LEA R26, R43.reuse, R26, 0x3 ;  /* 0x0000001a2b1a7211 */ /* 0x041fe200078e18ff */
[C---:B------:R-:W-:Y:S01]  /*2ad0*/  IMAD R27, R43.reuse, 0x8, R27 ;  /* 0x000000082b1b7824 */ /* 0x040fe200078e021b */
[C---:B------:R-:W-:Y:S01]  /*2ae0*/  LEA R28, R43.reuse, R28, 0x3 ;  /* 0x0000001c2b1c7211 */ /* 0x040fe200078e18ff */
[C---:B------:R-:W-:Y:S01]  /*2af0*/  IMAD R29, R43.reuse, 0x8, R29 ;  /* 0x000000082b1d7824 */ /* 0x040fe200078e021d */
[C---:B------:R-:W-:Y:S01]  /*2b00*/  LEA R30, R43.reuse, R30, 0x3 ;  /* 0x0000001e2b1e7211 */ /* 0x040fe200078e18ff */
[C---:B------:R-:W-:Y:S01]  /*2b10*/  IMAD R31, R43.reuse, 0x8, R31 ;  /* 0x000000082b1f7824 */ /* 0x040fe200078e021f */
[C---:B------:R-:W-:Y:S01]  /*2b20*/  LEA R33, R43.reuse, R33, 0x3 ;  /* 0x000000212b217211 */ /* 0x040fe200078e18ff */
[----:B------:R-:W-:Y:S01]  /*2b30*/  IMAD R32, R43, 0x8, R32 ;  /* 0x000000082b207824 */ /* 0x000fe200078e0220 */
[----:B------:R-:W-:Y:S06]  /*2b40*/  BRA.U UP0, `(.L_x_8) ;  /* 0xfffffff900807547 */ /* 0x000fec000b83ffff */
[----:B------:R-:W-:-:S06]  /*2b50*/  UIADD3 UR12, UPT, UPT, UR12, -0x3, URZ ;  /* 0xfffffffd0c0c7890 */ /* 0x000fcc000fffe0ff */
[----:B------:R-:W-:-:S07]  /*2b60*/  IMAD.U32 R33, RZ, RZ, UR12 ;  /* 0x0000000cff217e24 */ /* 0x000fce000f8e00ff */
.L_x_7:
[----:B------:R-:W0:Y:S01]  /*2b70*/  LDCU UR9, c[0x0][0x3a4] ;  /* 0x00007480ff0977ac */ /* 0x000e220008000800 */
[----:B------:R-:W1:Y:S01]  /*2b80*/  LDCU UR10, c[0x0][0x3a4] ;  /* 0x00007480ff0a77ac */ /* 0x000e620008000800 */
[----:B0-----:R-:W-:-:S04]  /*2b90*/  USHF.L.U32 UR9, UR9, 0x1, URZ ;  /* 0x0000000109097899 */ /* 0x001fc800080006ff */
[----:B------:R-:W-:Y:S02]  /*2ba0*/  ULOP3.LUT UR9, UR9, 0x6, URZ, 0xc0, !UPT ;  /* 0x0000000609097892 */ /* 0x000fe4000f8ec0ff */
[----:B-1----:R-:W-:Y:S02]  /*2bb0*/  ULOP3.LUT UP1, URZ, UR10, 0x1, URZ, 0xc0, !UPT ;  /* 0x000000010aff7892 */ /* 0x002fe4000f82c0ff */
[----:B------:R-:W-:-:S09]  /*2bc0*/  UISETP.GE.U32.AND UP0, UPT, UR9, 0x3, UPT ;  /* 0x000000030900788c */ /* 0x000fd2000bf06070 */
[----:B------:R-:W-:Y:S05]  /*2bd0*/  BRA.U !UP0, `(.L_x_9) ;  /* 0x0000000508247547 */ /* 0x000fea000b800000 */
[----:B------:R-:W-:Y:S01]  /*2be0*/  IADD3 R35, PT, PT, R2, R33, RZ ;  /* 0x0000002102237210 */ /* 0x000fe20007ffe0ff */
[----:B------:R-:W0:Y:S03]  /*2bf0*/  LDCU UR9, c[0x0][0x3a4] ;  /* 0x00007480ff0977ac */ /* 0x000e260008000800 */
[C---:B------:R-:W-:Y:S01]  /*2c00*/  ISETP.GE.AND P0, PT, R35.reuse, UR14, PT ;  /* 0x0000000e23007c0c */ /* 0x040fe2000bf06270 */
[C---:B------:R-:W-:Y:S01]  /*2c10*/  VIADD R37, R35.reuse, 0x1 ;  /* 0x0000000123257836 */ /* 0x040fe20000000000 */
[C---:B------:R-:W-:Y:S01]  /*2c20*/  IADD3 R39, PT, PT, R35.reuse, 0x2, RZ ;  /* 0x0000000223277810 */ /* 0x040fe20007ffe0ff */
[C---:B------:R-:W-:Y:S01]  /*2c30*/  VIADD R41, R35.reuse, 0x3 ;  /* 0x0000000323297836 */ /* 0x040fe20000000000 */
[----:B------:R-:W-:Y:S02]  /*2c40*/  ISETP.GT.AND P0, PT, R35, -0x1, !P0 ;  /* 0xffffffff2300780c */ /* 0x000fe40004704270 */
[----:B------:R-:W-:-:S02]  /*2c50*/  ISETP.GE.AND P1, PT, R37, UR14, PT ;  /* 0x0000000e25007c0c */ /* 0x000fc4000bf26270 */
[----:B------:R-:W-:Y:S02]  /*2c60*/  ISETP.GE.AND P4, PT, R39, UR14, PT ;  /* 0x0000000e27007c0c */ /* 0x000fe4000bf86270 */
[----:B------:R-:W-:Y:S02]  /*2c70*/  ISETP.GT.AND P1, PT, R37, -0x1, !P1 ;  /* 0xffffffff2500780c */ /* 0x000fe40004f24270 */
[----:B------:R-:W-:Y:S02]  /*2c80*/  ISETP.GT.AND P4, PT, R39, -0x1, !P4 ;  /* 0xffffffff2700780c */ /* 0x000fe40006784270 */
[----:B------:R-:W-:-:S03]  /*2c90*/  ISETP.GE.AND P5, PT, R41, UR14, PT ;  /* 0x0000000e29007c0c */ /* 0x000fc6000bfa6270 */
[----:B------:R-:W1:Y:S01]  /*2ca0*/  @!P0 LDC R43, c[0x0][0x398] ;  /* 0x0000e600ff2b8b82 */ /* 0x000e620000000800 */
[----:B------:R-:W-:Y:S02]  /*2cb0*/  ISETP.GT.AND P5, PT, R41, -0x1, !P5 ;  /* 0xffffffff2900780c */ /* 0x000fe40006fa4270 */
[----:B------:R-:W-:-:S03]  /*2cc0*/  @!P0 IADD3 R22, PT, PT, R20, R33, RZ ;  /* 0x0000002114168210 */ /* 0x000fc60007ffe0ff */
[----:B------:R-:W-:Y:S02]  /*2cd0*/  @!P1 IMAD.IADD R36, R20, 0x1, R33 ;  /* 0x0000000114249824 */ /* 0x000fe400078e0221 */
[----:B------:R-:W2:Y:S08]  /*2ce0*/  @!P1 LDC R23, c[0x0][0x398] ;  /* 0x0000e600ff179b82 */ /* 0x000eb00000000800 */
[----:B------:R-:W3:Y:S08]  /*2cf0*/  @!P0 LDC.64 R30, c[0x0][0x388] ;  /* 0x0000e200ff1e8b82 */ /* 0x000ef00000000a00 */
[----:B------:R-:W4:Y:S01]  /*2d00*/  @!P1 LDC.64 R28, c[0x0][0x388] ;  /* 0x0000e200ff1c9b82 */ /* 0x000f220000000a00 */
[----:B-1----:R-:W-:-:S07]  /*2d10*/  @!P0 IMAD R43, R22, R43, R25 ;  /* 0x0000002b162b8224 */ /* 0x002fce00078e0219 */
[----:B------:R-:W1:Y:S01]  /*2d20*/  @!P4 LDC R34, c[0x0][0x398] ;  /* 0x0000e600ff22cb82 */ /* 0x000e620000000800 */
[----:B--2---:R-:W-:-:S07]  /*2d30*/  @!P1 IMAD R36, R36, R23, R23 ;  /* 0x0000001724249224 */ /* 0x004fce00078e0217 */
[----:B------:R-:W2:Y:S01]  /*2d40*/  @!P4 LDC.64 R26, c[0x0][0x388] ;  /* 0x0000e200ff1acb82 */ /* 0x000ea20000000a00 */
[----:B---3--:R-:W-:Y:S01]  /*2d50*/  @!P0 IMAD.WIDE R30, R43, 0x4, R30 ;  /* 0x000000042b1e8825 */ /* 0x008fe200078e021e */
[----:B------:R-:W-:Y:S02]  /*2d60*/  @!P1 IADD3 R43, PT, PT, R25, R36, RZ ;  /* 0x00000024192b9210 */ /* 0x000fe40007ffe0ff */
[----:B------:R-:W-:-:S03]  /*2d70*/  @!P4 IADD3 R36, PT, PT, R33, 0x2, R20 ;  /* 0x000000022124c810 */ /* 0x000fc60007ffe014 */
[----:B------:R-:W3:Y:S01]  /*2d80*/  @!P0 LDG.E R31, desc[UR16][R30.64] ;  /* 0x000000101e1f8981 */ /* 0x000ee2000c1e1900 */
[----:B------:R-:W5:Y:S01]  /*2d90*/  @!P5 LDC R32, c[0x0][0x398] ;  /* 0x0000e600ff20db82 */ /* 0x000f620000000800 */
[----:B----4-:R-:W-:-:S06]  /*2da0*/  @!P1 IMAD.WIDE R28, R43, 0x4, R28 ;  /* 0x000000042b1c9825 */ /* 0x010fcc00078e021c */
[----:B------:R-:W4:Y:S01]  /*2db0*/  @!P1 LDG.E R28, desc[UR16][R28.64] ;  /* 0x000000101c1c9981 */ /* 0x000f22000c1e1900 */
[----:B------:R-:W0:Y:S01]  /*2dc0*/  @!P5 LDC.64 R22, c[0x0][0x388] ;  /* 0x0000e200ff16db82 */ /* 0x000e220000000a00 */
[----:B-1----:R-:W-:Y:S01]  /*2dd0*/  @!P4 IMAD R43, R36, R34, R25 ;  /* 0x00000022242bc224 */ /* 0x002fe200078e0219 */
[----:B------:R-:W-:-:S03]  /*2de0*/  @!P5 IADD3 R34, PT, PT, R33, 0x3, R20 ;  /* 0x000000032122d810 */ /* 0x000fc60007ffe014 */
[----:B--2---:R-:W-:-:S06]  /*2df0*/  @!P4 IMAD.WIDE R26, R43, 0x4, R26 ;  /* 0x000000042b1ac825 */ /* 0x004fcc00078e021a */
[----:B------:R1:W2:Y:S01]  /*2e00*/  @!P4 LDG.E R26, desc[UR16][R26.64] ;  /* 0x000000101a1ac981 */ /* 0x0002a2000c1e1900 */
[----:B-----5:R-:W-:-:S04]  /*2e10*/  @!P5 IMAD R43, R34, R32, R25 ;  /* 0x00000020222bd224 */ /* 0x020fc800078e0219 */
[----:B0-----:R-:W-:-:S06]  /*2e20*/  @!P5 IMAD.WIDE R22, R43, 0x4, R22 ;  /* 0x000000042b16d825 */ /* 0x001fcc00078e0216 */
[----:B------:R0:W5:Y:S01]  /*2e30*/  @!P5 LDG.E R22, desc[UR16][R22.64] ;  /* 0x000000101616d981 */ /* 0x000162000c1e1900 */
[----:B------:R-:W0:Y:S01]  /*2e40*/  @P0 S2R R43, SR_CgaCtaId ;  /* 0x00000000002b0919 */ /* 0x000e220000008800 */
[----:B------:R-:W0:Y:S01]  /*2e50*/  @P1 S2R R36, SR_CgaCtaId ;  /* 0x0000000000241919 */ /* 0x000e220000008800 */
[----:B------:R-:W0:Y:S01]  /*2e60*/  @P4 S2R R34, SR_CgaCtaId ;  /* 0x0000000000224919 */ /* 0x000e220000008800 */
[----:B------:R-:W0:Y:S01]  /*2e70*/  @P5 S2R R32, SR_CgaCtaId ;  /* 0x0000000000205919 */ /* 0x000e220000008800 */
[----:B------:R-:W-:Y:S01]  /*2e80*/  @P0 MOV R30, 0x400 ;  /* 0x00000400001e0802 */ /* 0x000fe20000000f00 */
[--C-:B------:R-:W-:Y:S01]  /*2e90*/  @P0 IMAD R35, R35, UR7, R24.reuse ;  /* 0x0000000723230c24 */ /* 0x100fe2000f8e0218 */
[----:B-1----:R-:W-:Y:S01]  /*2ea0*/  @P1 MOV R27, 0x400 ;  /* 0x00000400001b1802 */ /* 0x002fe20000000f00 */
[--C-:B------:R-:W-:Y:S01]  /*2eb0*/  @P1 IMAD R37, R37, UR7, R24.reuse ;  /* 0x0000000725251c24 */ /* 0x100fe2000f8e0218 */
[----:B0-----:R-:W-:Y:S01]  /*2ec0*/  @P4 MOV R23, 0x400 ;  /* 0x0000040000174802 */ /* 0x001fe20000000f00 */
[--C-:B------:R-:W-:Y:S01]  /*2ed0*/  @P4 IMAD R39, R39, UR7, R24.reuse ;  /* 0x0000000727274c24 */ /* 0x100fe2000f8e0218 */
[----:B------:R-:W-:Y:S01]  /*2ee0*/  @P5 MOV R29, 0x400 ;  /* 0x00000400001d5802 */ /* 0x000fe20000000f00 */
[----:B------:R-:W-:Y:S01]  /*2ef0*/  @P5 IMAD R41, R41, UR7, R24 ;  /* 0x0000000729295c24 */ /* 0x000fe2000f8e0218 */
[----:B------:R-:W-:-:S02]  /*2f00*/  @P0 LEA R30, R43, R30, 0x18 ;  /* 0x0000001e2b1e0211 */ /* 0x000fc400078ec0ff */
[----:B------:R-:W-:-:S03]  /*2f10*/  @P1 LEA R36, R36, R27, 0x18 ;  /* 0x0000001b24241211 */ /* 0x000fc600078ec0ff */
[----:B------:R-:W-:Y:S01]  /*2f20*/  @P0 IMAD R35, R35, 0x4, R30 ;  /* 0x0000000423230824 */ /* 0x000fe200078e021e */
[----:B------:R-:W-:Y:S02]  /*2f30*/  @P4 LEA R34, R34, R23, 0x18 ;  /* 0x0000001722224211 */ /* 0x000fe400078ec0ff */
[----:B------:R-:W-:Y:S02]  /*2f40*/  @P1 LEA R37, R37, R36, 0x2 ;  /* 0x0000002425251211 */ /* 0x000fe400078e10ff */
[----:B------:R-:W-:Y:S01]  /*2f50*/  @P5 LEA R32, R32, R29, 0x18 ;  /* 0x0000001d20205211 */ /* 0x000fe200078ec0ff */
[----:B------:R-:W-:Y:S01]  /*2f60*/  @P4 IMAD R39, R39, 0x4, R34 ;  /* 0x0000000427274824 */ /* 0x000fe200078e0222 */
[----:B------:R-:W-:Y:S02]  /*2f70*/  IADD3 R23, PT, PT, -R33, UR9, RZ ;  /* 0x0000000921177c10 */ /* 0x000fe4000fffe1ff */
[----:B------:R-:W-:-:S03]  /*2f80*/  @P5 LEA R41, R41, R32, 0x2 ;  /* 0x0000002029295211 */ /* 0x000fc600078e10ff */
[----:B------:R-:W-:-:S04]  /*2f90*/  IMAD.SHL.U32 R23, R23, 0x4, RZ ;  /* 0x0000000417177824 */ /* 0x000fc800078e00ff */
[----:B------:R-:W3:Y:S08]  /*2fa0*/  LDC R27, c[0x3][R23] ;  /* 0x00c00000171b7b82 */ /* 0x000ef00000000800 */
[----:B------:R-:W4:Y:S08]  /*2fb0*/  LDC R29, c[0x3][R23+-0x4] ;  /* 0x00ffff00171d7b82 */ /* 0x000f300000000800 */
[----:B------:R-:W5:Y:S01]  /*2fc0*/  LDC R43, c[0x3][R23+-0xc] ;  /* 0x00fffd00172b7b82 */ /* 0x000f620000000800 */
[----:B------:R-:W-:Y:S01]  /*2fd0*/  IADD3 R33, PT, PT, R33, 0x4, RZ ;  /* 0x0000000421217810 */ /* 0x000fe20007ffe0ff */
[----:B------:R0:W3:Y:S04]  /*2fe0*/  @P0 LDS R31, [R35] ;  /* 0x00000000231f0984 */ /* 0x0000e80000000800 */
[----:B------:R-:W4:Y:S04]  /*2ff0*/  @P1 LDS R28, [R37] ;  /* 0x00000000251c1984 */ /* 0x000f280000000800 */
[----:B------:R-:W2:Y:S01]  /*3000*/  @P4 LDS R26, [R39] ;  /* 0x00000000271a4984 */ /* 0x000ea20000000800 */
[----:B0-----:R-:W2:Y:S03]  /*3010*/  LDC R35, c[0x3][R23+-0x8] ;  /* 0x00fffe0017237b82 */ /* 0x001ea60000000800 */
[----:B------:R-:W5:Y:S01]  /*3020*/  @P5 LDS R22, [R41] ;  /* 0x0000000029165984 */ /* 0x000f620000000800 */
[----:B---3--:R-:W-:-:S04]  /*3030*/  FFMA R44, R27, R31, R44 ;  /* 0x0000001f1b2c7223 */ /* 0x008fc8000000002c */
[----:B----4-:R-:W-:-:S04]  /*3040*/  FFMA R28, R29, R28, R44 ;  /* 0x0000001c1d1c7223 */ /* 0x010fc8000000002c */
[----:B--2---:R-:W-:-:S04]  /*3050*/  FFMA R26, R35, R26, R28 ;  /* 0x0000001a231a7223 */ /* 0x004fc8000000001c */
[----:B-----5:R-:W-:-:S07]  /*3060*/  FFMA R44, R43, R22, R26 ;  /* 0x000000162b2c7223 */ /* 0x020fce000000001a */
.L_x_9:
[----:B------:R-:W-:Y:S05]  /*3070*/  BRA.U !UP1, `(.L_x_10) ;  /* 0x0000000109987547 */ /* 0x000fea000b800000 */
[----:B------:R-:W-:-:S05]  /*3080*/  IMAD.IADD R31, R2, 0x1, R33 ;  /* 0x00000001021f7824 */ /* 0x000fca00078e0221 */
[C---:B------:R-:W-:Y:S02]  /*3090*/  IADD3 R29, PT, PT, R31.reuse, 0x1, RZ ;  /* 0x000000011f1d7810 */ /* 0x040fe40007ffe0ff */
[----:B------:R-:W-:Y:S02]  /*30a0*/  ISETP.GE.AND P0, PT, R31, UR14, PT ;  /* 0x0000000e1f007c0c */ /* 0x000fe4000bf06270 */
[----:B------:R-:W-:Y:S02]  /*30b0*/  ISETP.GE.AND P1, PT, R29, UR14, PT ;  /* 0x0000000e1d007c0c */ /* 0x000fe4000bf26270 */
[----:B------:R-:W-:Y:S02]  /*30c0*/  ISETP.GT.AND P0, PT, R31, -0x1, !P0 ;  /* 0xffffffff1f00780c */ /* 0x000fe40004704270 */
[----:B------:R-:W-:-:S11]  /*30d0*/  ISETP.GT.AND P1, PT, R29, -0x1, !P1 ;  /* 0xffffffff1d00780c */ /* 0x000fd60004f24270 */
[----:B------:R-:W0:Y:S01]  /*30e0*/  @!P0 LDC R30, c[0x0][0x398] ;  /* 0x0000e600ff1e8b82 */ /* 0x000e220000000800 */
[C---:B------:R-:W-:Y:S01]  /*30f0*/  @!P0 IADD3 R28, PT, PT, R20.reuse, R33, RZ ;  /* 0x00000021141c8210 */ /* 0x040fe20007ffe0ff */
[----:B------:R-:W-:-:S06]  /*3100*/  @!P1 IMAD.IADD R32, R20, 0x1, R33 ;  /* 0x0000000114209824 */ /* 0x000fcc00078e0221 */
[----:B------:R-:W1:Y:S08]  /*3110*/  @!P1 LDC R35, c[0x0][0x398] ;  /* 0x0000e600ff239b82 */ /* 0x000e700000000800 */
[----:B------:R-:W2:Y:S08]  /*3120*/  @!P0 LDC.64 R26, c[0x0][0x388] ;  /* 0x0000e200ff1a8b82 */ /* 0x000eb00000000a00 */
[----:B------:R-:W3:Y:S01]  /*3130*/  @!P1 LDC.64 R22, c[0x0][0x388] ;  /* 0x0000e200ff169b82 */ /* 0x000ee20000000a00 */
[----:B-1----:R-:W-:-:S02]  /*3140*/  @!P1 IMAD R32, R32, R35, R35 ;  /* 0x0000002320209224 */ /* 0x002fc400078e0223 */
[----:B0-----:R-:W-:Y:S02]  /*3150*/  @!P0 IMAD R35, R28, R30, R25 ;  /* 0x0000001e1c238224 */ /* 0x001fe400078e0219 */
[----:B------:R-:W-:Y:S02]  /*3160*/  @!P1 IMAD.IADD R37, R25, 0x1, R32 ;  /* 0x0000000119259824 */ /* 0x000fe400078e0220 */
[----:B--2---:R-:W-:-:S06]  /*3170*/  @!P0 IMAD.WIDE R26, R35, 0x4, R26 ;  /* 0x00000004231a8825 */ /* 0x004fcc00078e021a */
[----:B------:R-:W2:Y:S01]  /*3180*/  @!P0 LDG.E R27, desc[UR16][R26.64] ;  /* 0x000000101a1b8981 */ /* 0x000ea2000c1e1900 */
[----:B---3--:R-:W-:-:S06]  /*3190*/  @!P1 IMAD.WIDE R22, R37, 0x4, R22 ;  /* 0x0000000425169825 */ /* 0x008fcc00078e0216 */
[----:B------:R0:W3:Y:S01]  /*31a0*/  @!P1 LDG.E R22, desc[UR16][R22.64] ;  /* 0x0000001016169981 */ /* 0x0000e2000c1e1900 */
[----:B------:R-:W1:Y:S01]  /*31b0*/  @P0 S2R R35, SR_CgaCtaId ;  /* 0x0000000000230919 */ /* 0x000e620000008800 */
[----:B------:R-:W4:Y:S01]  /*31c0*/  @P1 S2R R37, SR_CgaCtaId ;  /* 0x0000000000251919 */ /* 0x000f220000008800 */
[----:B------:R-:W-:Y:S01]  /*31d0*/  @P0 MOV R28, 0x400 ;  /* 0x00000400001c0802 */ /* 0x000fe20000000f00 */
[--C-:B------:R-:W-:Y:S01]  /*31e0*/  @P0 IMAD R31, R31, UR7, R24.reuse ;  /* 0x000000071f1f0c24 */ /* 0x100fe2000f8e0218 */
[----:B------:R-:W-:Y:S01]  /*31f0*/  @P1 MOV R30, 0x400 ;  /* 0x00000400001e1802 */ /* 0x000fe20000000f00 */
[----:B------:R-:W-:Y:S01]  /*3200*/  @P1 IMAD R29, R29, UR7, R24 ;  /* 0x000000071d1d1c24 */ /* 0x000fe2000f8e0218 */
[----:B0-----:R-:W-:Y:S02]  /*3210*/  IADD3 R23, PT, PT, -R33, UR10, RZ ;  /* 0x0000000a21177c10 */ /* 0x001fe4000fffe1ff */
[----:B-1----:R-:W-:Y:S02]  /*3220*/  @P0 LEA R28, R35, R28, 0x18 ;  /* 0x0000001c231c0211 */ /* 0x002fe400078ec0ff */
[----:B----4-:R-:W-:-:S02]  /*3230*/  @P1 LEA R30, R37, R30, 0x18 ;  /* 0x0000001e251e1211 */ /* 0x010fc400078ec0ff */
[----:B------:R-:W-:-:S03]  /*3240*/  @P0 LEA R31, R31, R28, 0x2 ;  /* 0x0000001c1f1f0211 */ /* 0x000fc600078e10ff */
[----:B------:R-:W-:Y:S01]  /*3250*/  @P1 IMAD R29, R29, 0x4, R30 ;  /* 0x000000041d1d1824 */ /* 0x000fe200078e021e */
[----:B------:R-:W-:-:S04]  /*3260*/  SHF.L.U32 R26, R23, 0x2, RZ ;  /* 0x00000002171a7819 */ /* 0x000fc800000006ff */
[----:B------:R-:W2:Y:S08]  /*3270*/  LDC R23, c[0x3][R26] ;  /* 0x00c000001a177b82 */ /* 0x000eb00000000800 */
[----:B------:R-:W3:Y:S01]  /*3280*/  LDC R35, c[0x3][R26+-0x4] ;  /* 0x00ffff001a237b82 */ /* 0x000ee20000000800 */
[----:B------:R-:W-:Y:S01]  /*3290*/  VIADD R33, R33, 0x2 ;  /* 0x0000000221217836 */ /* 0x000fe20000000000 */
[----:B------:R-:W2:Y:S04]  /*32a0*/  @P0 LDS R27, [R31] ;  /* 0x000000001f1b0984 */ /* 0x000ea80000000800 */
[----:B------:R-:W3:Y:S01]  /*32b0*/  @P1 LDS R22, [R29] ;  /* 0x000000001d161984 */ /* 0x000ee20000000800 */
[----:B--2---:R-:W-:-:S04]  /*32c0*/  FFMA R44, R23, R27, R44 ;  /* 0x0000001b172c7223 */ /* 0x004fc8000000002c */
[----:B---3--:R-:W-:-:S07]  /*32d0*/  FFMA R44, R35, R22, R44 ;  /* 0x00000016232c7223 */ /* 0x008fce000000002c */
.L_x_10:
[----:B------:R-:W-:-:S04]  /*32e0*/  IADD3 R29, PT, PT, R2, R33, RZ ;  /* 0x00000021021d7210 */ /* 0x000fc80007ffe0ff */
[----:B------:R-:W-:-:S04]  /*32f0*/  ISETP.GE.AND P0, PT, R29, UR14, PT ;  /* 0x0000000e1d007c0c */ /* 0x000fc8000bf06270 */
[----:B------:R-:W-:-:S13]  /*3300*/  ISETP.GT.AND P0, PT, R29, -0x1, !P0 ;  /* 0xffffffff1d00780c */ /* 0x000fda0004704270 */
[----:B------:R-:W0:Y:S01]  /*3310*/  @!P0 LDC R27, c[0x0][0x398] ;  /* 0x0000e600ff1b8b82 */ /* 0x000e220000000800 */
[----:B------:R-:W-:-:S07]  /*3320*/  @!P0 IMAD.IADD R26, R20, 0x1, R33 ;  /* 0x00000001141a8824 */ /* 0x000fce00078e0221 */
[----:B------:R-:W1:Y:S01]  /*3330*/  @!P0 LDC.64 R22, c[0x0][0x388] ;  /* 0x0000e200ff168b82 */ /* 0x000e620000000a00 */
[----:B0-----:R-:W-:-:S04]  /*3340*/  @!P0 IMAD R27, R26, R27, R25 ;  /* 0x0000001b1a1b8224 */ /* 0x001fc800078e0219 */
[----:B-1----:R-:W-:-:S05]  /*3350*/  @!P0 IMAD.WIDE R22, R27, 0x4, R22 ;  /* 0x000000041b168825 */ /* 0x002fca00078e0216 */
[----:B------:R-:W2:Y:S01]  /*3360*/  @!P0 LDG.E R27, desc[UR16][R22.64] ;  /* 0x00000010161b8981 */ /* 0x000ea2000c1e1900 */
[----:B------:R-:W-:Y:S01]  /*3370*/  @P0 MOV R26, 0x400 ;  /* 0x00000400001a0802 */ /* 0x000fe20000000f00 */
[----:B------:R-:W-:Y:S01]  /*3380*/  @P0 IMAD R24, R29, UR7, R24 ;  /* 0x000000071d180c24 */ /* 0x000fe2000f8e0218 */
[----:B------:R-:W-:Y:S01]  /*3390*/  IADD3 R33, PT, PT, -R33, UR10, RZ ;  /* 0x0000000a21217c10 */ /* 0x000fe2000fffe1ff */
[----:B------:R-:W0:Y:S04]  /*33a0*/  @P0 S2R R31, SR_CgaCtaId ;  /* 0x00000000001f0919 */ /* 0x000e280000008800 */
[----:B------:R-:W-:-:S06]  /*33b0*/  IMAD.SHL.U32 R33, R33, 0x4, RZ ;  /* 0x0000000421217824 */ /* 0x000fcc00078e00ff */
[----:B------:R-:W2:Y:S01]  /*33c0*/  LDC R33, c[0x3][R33] ;  /* 0x00c0000021217b82 */ /* 0x000ea20000000800 */
[----:B0-----:R-:W-:-:S04]  /*33d0*/  @P0 LEA R31, R31, R26, 0x18 ;  /* 0x0000001a1f1f0211 */ /* 0x001fc800078ec0ff */
[----:B------:R-:W-:-:S05]  /*33e0*/  @P0 LEA R24, R24, R31, 0x2 ;  /* 0x0000001f18180211 */ /* 0x000fca00078e10ff */
[----:B------:R-:W2:Y:S02]  /*33f0*/  @P0 LDS R27, [R24] ;  /* 0x00000000181b0984 */ /* 0x000ea40000000800 */
[----:B--2---:R-:W-:-:S07]  /*3400*/  FFMA R27, R33, R27, R44 ;  /* 0x0000001b211b7223 */ /* 0x004fce000000002c */
.L_x_6:
[----:B------:R-:W0:Y:S01]  /*3410*/  LDC.64 R22, c[0x0][0x380] ;  /* 0x0000e000ff167b82 */ /* 0x000e220000000a00 */
[----:B------:R-:W-:-:S05]  /*3420*/  IADD3 R25, PT, PT, R12, R25, RZ ;  /* 0x000000190c197210 */ /* 0x000fca0007ffe0ff */
[----:B0-----:R-:W-:-:S05]  /*3430*/  IMAD.WIDE R22, R25, 0x4, R22 ;  /* 0x0000000419167825 */ /* 0x001fca00078e0216 */
[----:B------:R0:W-:Y:S01]  /*3440*/  STG.E desc[UR16][R22.64], R27 ;  /* 0x0000001b16007986 */ /* 0x0001e2000c101910 */
[----:B------:R-:W-:Y:S06]  /*3450*/  BAR.SYNC.DEFER_BLOCKING 0x0 ;  /* 0x0000000000007b1d */ /* 0x000fec0000010000 */
[----:B------:R-:W-:Y:S05]  /*3460*/  @P3 BRA `(.L_x_11) ;  /* 0xffffffec001c3947 */ /* 0x000fea000383ffff */
[----:B------:R-:W-:Y:S05]  /*3470*/  @P2 BRA `(.L_x_12) ;  /* 0xffffffe400d02947 */ /* 0x000fea000383ffff */
[----:B------:R-:W-:Y:S05]  /*3480*/  EXIT ;  /* 0x000000000000794d */ /* 0x000fea0003800000 */
.L_x_13:
[----:B------:R-:W-:-:S00]  /*3490*/  BRA `(.L_x_13) ;  /* 0xfffffffc00fc7947 */ /* 0x000fc0000383ffff */
[----:B------:R-:W-:-:S00]  /*34a0*/  NOP ;  /* 0x0000000000007918 */ /* 0x000fc00000000000 */
        /* <DEDUP_REMOVED lines=13> */
.L_x_28:


//--------------------- .text._Z22tiledconvolutionRowGPUPfS_S_iiiiiii --------------------------
	.section	.text._Z22tiledconvolutionRowGPUPfS_S_iiiiiii,"ax",@progbits
	.align	128
        .global         _Z22tiledconvolutionRowGPUPfS_S_iiiiiii
        .type           _Z22tiledconvolutionRowGPUPfS_S_iiiiiii,@function
        .size           _Z22tiledconvolutionRowGPUPfS_S_iiiiiii,(.L_x_29 - _Z22tiledconvolutionRowGPUPfS_S_iiiiiii)
        .other          _Z22tiledconvolutionRowGPUPfS_S_iiiiiii,@"STO_CUDA_ENTRY STV_DEFAULT"
_Z22tiledconvolutionRowGPUPfS_S_iiiiiii:
.text._Z22tiledconvolutionRowGPUPfS_S_iiiiiii:
        /* <DEDUP_REMOVED lines=11> */
[----:B------:R-:W-:Y:S01]  /*00b0*/  LOP3.LUT R8, R7, 0x3, RZ, 0xc0, !PT ;  /* 0x0000000307087812 */ /* 0x000fe200078ec0ff */
[----:B------:R-:W3:Y:S01]  /*00c0*/  S2UR UR10, SR_CTAID.X ;  /* 0x00000000000a79c3 */ /* 0x000ee20000002500 */
[----:B------:R-:W-:Y:S01]  /*00d0*/  VIADD R2, R9, 0xffffffff ;  /* 0xffffffff09027836 */ /* 0x000fe20000000000 */
[----:B------:R-:W-:Y:S01]  /*00e0*/  ISETP.GE.U32.AND P0, PT, R0, 0x7, PT ;  /* 0x000000070000780c */ /* 0x000fe20003f06070 */
[----:B------:R-:W4:Y:S01]  /*00f0*/  LDCU.64 UR14, c[0x0][0x358] ;  /* 0x00006b00ff0e77ac */ /* 0x000f220008000a00 */
[----:B------:R-:W-:-:S02]  /*0100*/  LOP3.LUT R7, R7, 0x7ffffff8, RZ, 0xc0, !PT ;  /* 0x7ffffff807077812 */ /* 0x000fc400078ec0ff */
[----:B------:R-:W-:Y:S01]  /*0110*/  ISETP.GE.U32.AND P1, PT, R2, 0x3, PT ;  /* 0x000000030200780c */ /* 0x000fe20003f26070 */
[----:B0-----:R-:W-:Y:S02]  /*0120*/  UIMAD UR6, UR6, UR5, UR7 ;  /* 0x00000005060672a4 */ /* 0x001fe4000f8e0207 */
[----:B---3--:R-:W-:Y:S02]  /*0130*/  UIMAD UR7, UR10, UR5, UR7 ;  /* 0x000000050a0772a4 */ /* 0x008fe4000f8e0207 */
[----:B------:R-:W-:-:S03]  /*0140*/  UIADD3 UR5, UPT, UPT, UR4, 0x1, URZ ;  /* 0x0000000104057890 */ /* 0x000fc6000fffe0ff */
[----:B-12-4-:R-:W-:-:S09]  /*0150*/  UMOV UR4, URZ ;  /* 0x000000ff00047c82 */ /* 0x016fd20008000000 */
.L_x_19:
[----:B0-----:R-:W0:Y:S01]  /*0160*/  LDCU UR8, c[0x0][0x3b0] ;  /* 0x00007600ff0877ac */ /* 0x001e220008000800 */
[----:B------:R-:W-:Y:S02]  /*0170*/  IMAD.MOV.U32 R12, RZ, RZ, RZ ;  /* 0x000000ffff0c7224 */ /* 0x000fe400078e00ff */
[----:B0-----:R-:W-:Y:S01]  /*0180*/  IMAD.U32 R13, RZ, RZ, UR8 ;  /* 0x00000008ff0d7e24 */ /* 0x001fe2000f8e00ff */
[----:B------:R-:W0:Y:S04]  /*0190*/  LDCU UR8, c[0x0][0x3a8] ;  /* 0x00007500ff0877ac */ /* 0x000e280008000800 */
[----:B------:R-:W-:-:S04]  /*01a0*/  IABS R6, R13 ;  /* 0x0000000d00067213 */ /* 0x000fc80000000000 */
[----:B-12---:R-:W1:Y:S01]  /*01b0*/  I2F.RP R4, R6 ;  /* 0x0000000600047306 */ /* 0x006e620000209400 */
[----:B0-----:R-:W-:-:S04]  /*01c0*/  IMAD.U32 R19, RZ, RZ, UR8 ;  /* 0x00000008ff137e24 */ /* 0x001fc8000f8e00ff */
[----:B------:R-:W-:-:S03]  /*01d0*/  IMAD R0, R19, UR4, RZ ;  /* 0x0000000413007c24 */ /* 0x000fc6000f8e02ff */
[----:B-1----:R-:W0:Y:S02]  /*01e0*/  MUFU.RCP R4, R4 ;  /* 0x0000000400047308 */ /* 0x002e240000001000 */
[----:B------:R-:W-:Y:S02]  /*01f0*/  IABS R15, R0 ;  /* 0x00000000000f7213 */ /* 0x000fe40000000000 */
[----:B------:R-:W-:-:S04]  /*0200*/  LOP3.LUT R0, R0, R13, RZ, 0x3c, !PT ;  /* 0x0000000d00007212 */ /* 0x000fc800078e3cff */
[----:B------:R-:W-:Y:S02]  /*0210*/  ISETP.GE.AND P4, PT, R0, RZ, PT ;  /* 0x000000ff0000720c */ /* 0x000fe40003f86270 */
[----:B0-----:R-:W-:-:S04]  /*0220*/  IADD3 R2, PT, PT, R4, 0xffffffe, RZ ;  /* 0x0ffffffe04027810 */ /* 0x001fc80007ffe0ff */
[----:B------:R0:W1:Y:S02]  /*0230*/  F2I.FTZ.U32.TRUNC.NTZ R3, R2 ;  /* 0x0000000200037305 */ /* 0x000064000021f000 */
[----:B0-----:R-:W-:Y:S02]  /*0240*/  IMAD.MOV.U32 R2, RZ, RZ, RZ ;  /* 0x000000ffff027224 */ /* 0x001fe400078e00ff */
[----:B-1----:R-:W-:-:S04]  /*0250*/  IMAD R5, R3, R6, RZ ;  /* 0x0000000603057224 */ /* 0x002fc800078e02ff */
[----:B------:R-:W-:-:S04]  /*0260*/  IMAD.MOV R5, RZ, RZ, -R5 ;  /* 0x000000ffff057224 */ /* 0x000fc800078e0a05 */
[----:B------:R-:W-:-:S06]  /*0270*/  IMAD.HI.U32 R5, R3, R5, R2 ;  /* 0x0000000503057227 */ /* 0x000fcc00078e0002 */
[----:B------:R-:W-:-:S05]  /*0280*/  IMAD.HI.U32 R3, R5, R15, RZ ;  /* 0x0000000f05037227 */ /* 0x000fca00078e00ff */
[----:B------:R-:W-:-:S05]  /*0290*/  IADD3 R4, PT, PT, -R3, RZ, RZ ;  /* 0x000000ff03047210 */ /* 0x000fca0007ffe1ff */
[----:B------:R-:W-:Y:S02]  /*02a0*/  IMAD R15, R6, R4, R15 ;  /* 0x00000004060f7224 */ /* 0x000fe400078e020f */
[----:B------:R-:W-:-:S05]  /*02b0*/  IMAD.MOV.U32 R4, RZ, RZ, R6 ;  /* 0x000000ffff047224 */ /* 0x000fca00078e0006 */
[----:B------:R-:W-:-:S13]  /*02c0*/  ISETP.GT.U32.AND P3, PT, R4, R15, PT ;  /* 0x0000000f0400720c */ /* 0x000fda0003f64070 */
[----:B------:R-:W-:Y:S02]  /*02d0*/  @!P3 IMAD.IADD R15, R15, 0x1, -R6 ;  /* 0x000000010f0fb824 */ /* 0x000fe400078e0a06 */
[----:B------:R-:W-:-:S03]  /*02e0*/  @!P3 VIADD R3, R3, 0x1 ;  /* 0x000000010303b836 */ /* 0x000fc60000000000 */
[----:B------:R-:W-:Y:S02]  /*02f0*/  ISETP.GE.U32.AND P2, PT, R15, R4, PT ;  /* 0x000000040f00720c */ /* 0x000fe40003f46070 */
[----:B------:R-:W0:Y:S11]  /*0300*/  LDC R15, c[0x0][0x398] ;  /* 0x0000e600ff0f7b82 */ /* 0x000e360000000800 */
[----:B------:R-:W-:-:S02]  /*0310*/  @P2 IADD3 R3, PT, PT, R3, 0x1, RZ ;  /* 0x0000000103032810 */ /* 0x000fc40007ffe0ff */
[----:B------:R-:W-:-:S03]  /*0320*/  ISETP.NE.AND P2, PT, R13, RZ, PT ;  /* 0x000000ff0d00720c */ /* 0x000fc60003f45270 */
[----:B------:R-:W-:Y:S01]  /*0330*/  IMAD.MOV.U32 R0, RZ, RZ, R3 ;  /* 0x000000ffff007224 */ /* 0x000fe200078e0003 */
[----:B------:R-:W-:-:S03]  /*0340*/  LOP3.LUT R3, RZ, R13, RZ, 0x33, !PT ;  /* 0x0000000dff037212 */ /* 0x000fc600078e33ff */
[----:B------:R-:W-:-:S05]  /*0350*/  @!P4 IMAD.MOV R0, RZ, RZ, -R0 ;  /* 0x000000ffff00c224 */ /* 0x000fca00078e0a00 */
[----:B------:R-:W-:-:S05]  /*0360*/  SEL R0, R3, R0, !P2 ;  /* 0x0000000003007207 */ /* 0x000fca0005000000 */
[----:B------:R-:W-:-:S04]  /*0370*/  IMAD.IADD R0, R0, 0x1, R11 ;  /* 0x0000000100007824 */ /* 0x000fc800078e020b */
[C---:B------:R-:W-:Y:S01]  /*0380*/  IMAD R2, R0.reuse, UR5, RZ ;  /* 0x0000000500027c24 */ /* 0x040fe2000f8e02ff */
[----:B------:R-:W-:-:S05]  /*0390*/  IADD3 R14, PT, PT, R0, UR6, RZ ;  /* 0x00000006000e7c10 */ /* 0x000fca000fffe0ff */
[----:B0-----:R-:W-:Y:S01]  /*03a0*/  IMAD R0, R14, R15, UR7 ;  /* 0x000000070e007e24 */ /* 0x001fe2000f8e020f */
[----:B---3--:R-:W-:Y:S06]  /*03b0*/  @!P0 BRA `(.L_x_14) ;  /* 0x0000000c001c8947 */ /* 0x008fec0003800000 */
[----:B------:R-:W0:Y:S01]  /*03c0*/  LDC R19, c[0x0][0x3a8] ;  /* 0x0000ea00ff137b82 */ /* 0x000e220000000800 */
[----:B------:R-:W-:-:S07]  /*03d0*/  IMAD.MOV.U32 R12, RZ, RZ, RZ ;  /* 0x000000ffff0c7224 */ /* 0x000fce00078e00ff */
[----:B------:R-:W1:Y:S08]  /*03e0*/  LDC R13, c[0x0][0x3b0] ;  /* 0x0000ec00ff0d7b82 */ /* 0x000e700000000800 */
[----:B------:R-:W2:Y:S02]  /*03f0*/  LDC.64 R14, c[0x0][0x388] ;  /* 0x0000e200ff0e7b82 */ /* 0x000ea40000000a00 */
.L_x_15:
[----:B0-----:R-:W-:Y:S01]  /*0400*/  IMAD R18, R12, R19, RZ ;  /* 0x000000130c127224 */ /* 0x001fe200078e02ff */
[----:B-1----:R-:W-:-:S04]  /*0410*/  IABS R6, R13 ;  /* 0x0000000d00067213 */ /* 0x002fc80000000000 */
[----:B------:R-:W-:-:S05]  /*0420*/  IABS R3, R18 ;  /* 0x0000001200037213 */ /* 0x000fca0000000000 */
[----:B------:R-:W-:-:S04]  /*0430*/  IMAD.HI.U32 R5, R5, R3, RZ ;  /* 0x0000000305057227 */ /* 0x000fc800078e00ff */
[----:B---3--:R-:W-:-:S04]  /*0440*/  IMAD.MOV R16, RZ, RZ, -R5 ;  /* 0x000000ffff107224 */ /* 0x008fc800078e0a05 */
[----:B------:R-:W-:-:S05]  /*0450*/  IMAD R3, R6, R16, R3 ;  /* 0x0000001006037224 */ /* 0x000fca00078e0203 */
[----:B------:R-:W-:-:S13]  /*0460*/  ISETP.GT.U32.AND P3, PT, R4, R3, PT ;  /* 0x000000030400720c */ /* 0x000fda0003f64070 */
[----:B------:R-:W-:Y:S01]  /*0470*/  @!P3 IADD3 R3, PT, PT, R3, -R6, RZ ;  /* 0x800000060303b210 */ /* 0x000fe20007ffe0ff */
[----:B------:R-:W-:-:S03]  /*0480*/  @!P3 VIADD R5, R5, 0x1 ;  /* 0x000000010505b836 */ /* 0x000fc60000000000 */
[----:B------:R-:W-:Y:S02]  /*0490*/  ISETP.GE.U32.AND P2, PT, R3, R4, PT ;  /* 0x000000040300720c */ /* 0x000fe40003f46070 */
[----:B------:R-:W-:-:S04]  /*04a0*/  LOP3.LUT R3, R18, R13, RZ, 0x3c, !PT ;  /* 0x0000000d12037212 */ /* 0x000fc800078e3cff */
[----:B------:R-:W-:Y:S02]  /*04b0*/  ISETP.GE.AND P4, PT, R3, RZ, PT ;  /* 0x000000ff0300720c */ /* 0x000fe40003f86270 */
[----:B------:R-:W-:-:S05]  /*04c0*/  LOP3.LUT R3, RZ, R13, RZ, 0x33, !PT ;  /* 0x0000000dff037212 */ /* 0x000fca00078e33ff */
[----:B------:R-:W-:Y:S01]  /*04d0*/  @P2 VIADD R5, R5, 0x1 ;  /* 0x0000000105052836 */ /* 0x000fe20000000000 */
[----:B------:R-:W-:-:S05]  /*04e0*/  ISETP.NE.AND P2, PT, R13, RZ, PT ;  /* 0x000000ff0d00720c */ /* 0x000fca0003f45270 */
[----:B------:R-:W-:-:S05]  /*04f0*/  @!P4 IMAD.MOV R5, RZ, RZ, -R5 ;  /* 0x000000ffff05c224 */ /* 0x000fca00078e0a05 */
[----:B------:R-:W-:-:S04]  /*0500*/  SEL R21, R3, R5, !P2 ;  /* 0x0000000503157207 */ /* 0x000fc80005000000 */
[----:B------:R-:W-:-:S05]  /*0510*/  IADD3 R21, PT, PT, R21, R10, RZ ;  /* 0x0000000a15157210 */ /* 0x000fca0007ffe0ff */
[----:B------:R-:W-:-:S04]  /*0520*/  IMAD.IADD R17, R0, 0x1, R21 ;  /* 0x0000000100117824 */ /* 0x000fc800078e0215 */
[----:B--2---:R-:W-:-:S05]  /*0530*/  IMAD.WIDE R16, R17, 0x4, R14 ;  /* 0x0000000411107825 */ /* 0x004fca00078e020e */
[----:B------:R0:W2:Y:S01]  /*0540*/  LDG.E R20, desc[UR14][R16.64] ;  /* 0x0000000e10147981 */ /* 0x0000a2000c1e1900 */
[----:B------:R-:W1:Y:S01]  /*0550*/  I2F.RP R22, R6 ;  /* 0x0000000600167306 */ /* 0x000e620000209400 */
[----:B------:R-:W-:Y:S01]  /*0560*/  IMAD.MOV.U32 R4, RZ, RZ, RZ ;  /* 0x000000ffff047224 */ /* 0x000fe200078e00ff */
[----:B------:R-:W-:Y:S01]  /*0570*/  IADD3 R18, PT, PT, R18, R19, RZ ;  /* 0x0000001312127210 */ /* 0x000fe20007ffe0ff */
[----:B------:R-:W3:Y:S01]  /*0580*/  S2UR UR9, SR_CgaCtaId ;  /* 0x00000000000979c3 */ /* 0x000ee20000008800 */
[----:B------:R-:W-:Y:S01]  /*0590*/  UMOV UR8, 0x400 ;  /* 0x0000040000087882 */ /* 0x000fe20000000000 */
[----:B------:R-:W-:Y:S01]  /*05a0*/  IMAD.IADD R21, R2, 0x1, R21 ;  /* 0x0000000102157824 */ /* 0x000fe200078e0215 */
[----:B0-----:R-:W-:Y:S02]  /*05b0*/  IABS R17, R18 ;  /* 0x0000001200117213 */ /* 0x001fe40000000000 */
[----:B-1----:R-:W0:Y:S01]  /*05c0*/  MUFU.RCP R22, R22 ;  /* 0x0000001600167308 */ /* 0x002e220000001000 */
[----:B---3--:R-:W-:Y:S01]  /*05d0*/  ULEA UR8, UR9, UR8, 0x18 ;  /* 0x0000000809087291 */ /* 0x008fe2000f8ec0ff */
[----:B0-----:R-:W-:-:S06]  /*05e0*/  VIADD R23, R22, 0xffffffe ;  /* 0x0ffffffe16177836 */ /* 0x001fcc0000000000 */
[----:B------:R-:W0:Y:S02]  /*05f0*/  F2I.FTZ.U32.TRUNC.NTZ R5, R23 ;  /* 0x0000001700057305 */ /* 0x000e24000021f000 */
[----:B0-----:R-:W-:-:S04]  /*0600*/  IMAD.MOV R25, RZ, RZ, -R5 ;  /* 0x000000ffff197224 */ /* 0x001fc800078e0a05 */
[----:B------:R-:W-:-:S04]  /*0610*/  IMAD R25, R25, R6, RZ ;  /* 0x0000000619197224 */ /* 0x000fc800078e02ff */
[----:B------:R-:W-:Y:S01]  /*0620*/  IMAD.HI.U32 R5, R5, R25, R4 ;  /* 0x0000001905057227 */ /* 0x000fe200078e0004 */
[----:B------:R-:W-:-:S05]  /*0630*/  LEA R25, R21, UR8, 0x2 ;  /* 0x0000000815197c11 */ /* 0x000fca000f8e10ff */
[----:B------:R-:W-:-:S04]  /*0640*/  IMAD.HI.U32 R16, R5, R17, RZ ;  /* 0x0000001105107227 */ /* 0x000fc800078e00ff */
[----:B------:R-:W-:-:S04]  /*0650*/  IMAD.MOV R4, RZ, RZ, -R16 ;  /* 0x000000ffff047224 */ /* 0x000fc800078e0a10 */
[----:B------:R-:W-:Y:S02]  /*0660*/  IMAD R17, R6, R4, R17 ;  /* 0x0000000406117224 */ /* 0x000fe400078e0211 */
[----:B------:R-:W-:-:S05]  /*0670*/  IMAD.MOV.U32 R4, RZ, RZ, R6 ;  /* 0x000000ffff047224 */ /* 0x000fca00078e0006 */
[----:B------:R-:W-:-:S13]  /*0680*/  ISETP.GT.U32.AND P4, PT, R4, R17, PT ;  /* 0x000000110400720c */ /* 0x000fda0003f84070 */
[----:B------:R-:W-:Y:S01]  /*0690*/  @!P4 IADD3 R17, PT, PT, R17, -R6, RZ ;  /* 0x800000061111c210 */ /* 0x000fe20007ffe0ff */
[----:B------:R-:W-:-:S03]  /*06a0*/  @!P4 VIADD R16, R16, 0x1 ;  /* 0x000000011010c836 */ /* 0x000fc60000000000 */
[----:B------:R-:W-:Y:S02]  /*06b0*/  ISETP.GE.U32.AND P3, PT, R17, R4, PT ;  /* 0x000000041100720c */ /* 0x000fe40003f66070 */
[----:B------:R-:W-:-:S04]  /*06c0*/  LOP3.LUT R17, R18, R13, RZ, 0x3c, !PT ;  /* 0x0000000d12117212 */ /* 0x000fc800078e3cff */
[----:B------:R-:W-:-:S07]  /*06d0*/  ISETP.GE.AND P5, PT, R17, RZ, PT ;  /* 0x000000ff1100720c */ /* 0x000fce0003fa6270 */
[----:B------:R-:W-:-:S06]  /*06e0*/  @P3 VIADD R16, R16, 0x1 ;  /* 0x0000000110103836 */ /* 0x000fcc0000000000 */
[----:B------:R-:W-:-:S05]  /*06f0*/  @!P5 IMAD.MOV R16, RZ, RZ, -R16 ;  /* 0x000000ffff10d224 */ /* 0x000fca00078e0a10 */
[----:B------:R-:W-:-:S04]  /*0700*/  SEL R23, R3, R16, !P2 ;  /* 0x0000001003177207 */ /* 0x000fc80005000000 */
[----:B------:R-:W-:-:S05]  /*0710*/  IADD3 R23, PT, PT, R23, R10, RZ ;  /* 0x0000000a17177210 */ /* 0x000fca0007ffe0ff */
[----:B------:R-:W-:-:S04]  /*0720*/  IMAD.IADD R17, R0, 0x1, R23 ;  /* 0x0000000100117824 */ /* 0x000fc800078e0217 */
[----:B------:R-:W-:Y:S01]  /*0730*/  IMAD.WIDE R16, R17, 0x4, R14 ;  /* 0x0000000411107825 */ /* 0x000fe200078e020e */
[----:B--2---:R0:W-:Y:S01]  /*0740*/  STS [R25], R20 ;  /* 0x0000001419007388 */ /* 0x0041e20000000800 */
[----:B------:R-:W-:Y:S06]  /*0750*/  BAR.SYNC.DEFER_BLOCKING 0x0 ;  /* 0x0000000000007b1d */ /* 0x000fec0000010000 */
[----:B------:R1:W2:Y:S01]  /*0760*/  LDG.E R21, desc[UR14][R16.64] ;  /* 0x0000000e10157981 */ /* 0x0002a2000c1e1900 */
[----:B------:R-:W-:Y:S02]  /*0770*/  IMAD.IADD R18, R18, 0x1, R19 ;  /* 0x0000000112127824 */ /* 0x000fe400078e0213 */
[----:B------:R-:W-:-:S03]  /*0780*/  IMAD.IADD R23, R2, 0x1, R23 ;  /* 0x0000000102177824 */ /* 0x000fc600078e0217 */
[----:B------:R-:W-:Y:S02]  /*0790*/  IABS R27, R18 ;  /* 0x00000012001b7213 */ /* 0x000fe40000000000 */
[----:B0-----:R-:W-:-:S03]  /*07a0*/  LOP3.LUT R20, R18, R13, RZ, 0x3c, !PT ;  /* 0x0000000d12147212 */ /* 0x001fc600078e3cff */
        /* <DEDUP_REMOVED lines=8> */
[----:B------:R-:W-:-:S05]  /*0830*/  @P3 VIADD R22, R22, 0x1 ;  /* 0x0000000116163836 */ /* 0x000fca0000000000 */
[----:B------:R-:W-:-:S04]  /*0840*/  @!P5 IADD3 R22, PT, PT, -R22, RZ, RZ ;  /* 0x000000ff1616d210 */ /* 0x000fc80007ffe1ff */
[----:B------:R-:W-:Y:S02]  /*0850*/  SEL R25, R3, R22, !P2 ;  /* 0x0000001603197207 */ /* 0x000fe40005000000 */
[----:B------:R-:W-:-:S03]  /*0860*/  LEA R22, R23, UR8, 0x2 ;  /* 0x0000000817167c11 */ /* 0x000fc6000f8e10ff */
[----:B------:R-:W-:-:S04]  /*0870*/  IMAD.IADD R25, R25, 0x1, R10 ;  /* 0x0000000119197824 */ /* 0x000fc800078e020a */
[----:B-1----:R-:W-:-:S04]  /*0880*/  IMAD.IADD R17, R0, 0x1, R25 ;  /* 0x0000000100117824 */ /* 0x002fc800078e0219 */
[----:B------:R-:W-:Y:S01]  /*0890*/  IMAD.WIDE R16, R17, 0x4, R14 ;  /* 0x0000000411107825 */ /* 0x000fe200078e020e */
[----:B--2---:R0:W-:Y:S01]  /*08a0*/  STS [R22], R21 ;  /* 0x0000001516007388 */ /* 0x0041e20000000800 */
[----:B------:R-:W-:Y:S06]  /*08b0*/  BAR.SYNC.DEFER_BLOCKING 0x0 ;  /* 0x0000000000007b1d */ /* 0x000fec0000010000 */
[----:B------:R1:W2:Y:S01]  /*08c0*/  LDG.E R20, desc[UR14][R16.64] ;  /* 0x0000000e10147981 */ /* 0x0002a2000c1e1900 */
[----:B------:R-:W-:Y:S01]  /*08d0*/  IADD3 R18, PT, PT, R18, R19, RZ ;  /* 0x0000001312127210 */ /* 0x000fe20007ffe0ff */
        /* <DEDUP_REMOVED lines=15> */
[----:B------:R-:W-:-:S05]  /*09d0*/  IMAD.IADD R21, R21, 0x1, R10 ;  /* 0x0000000115157824 */ /* 0x000fca00078e020a */
[----:B-1----:R-:W-:-:S05]  /*09e0*/  IADD3 R17, PT, PT, R0, R21, RZ ;  /* 0x0000001500117210 */ /* 0x002fca0007ffe0ff */
[----:B------:R-:W-:Y:S01]  /*09f0*/  IMAD.WIDE R16, R17, 0x4, R14 ;  /* 0x0000000411107825 */ /* 0x000fe200078e020e */
[----:B--2---:R0:W-:Y:S01]  /*0a00*/  STS [R25], R20 ;  /* 0x0000001419007388 */ /* 0x0041e20000000800 */
[----:B------:R-:W-:Y:S06]  /*0a10*/  BAR.SYNC.DEFER_BLOCKING 0x0 ;  /* 0x0000000000007b1d */ /* 0x000fec0000010000 */
[----:B------:R1:W2:Y:S01]  /*0a20*/  LDG.E R22, desc[UR14][R16.64] ;  /* 0x0000000e10167981 */ /* 0x0002a2000c1e1900 */
[----:B------:R-:W-:Y:S01]  /*0a30*/  IMAD.IADD R18, R18, 0x1, R19 ;  /* 0x0000000112127824 */ /* 0x000fe200078e0213 */
[----:B------:R-:W-:-:S04]  /*0a40*/  IADD3 R21, PT, PT, R2, R21, RZ ;  /* 0x0000001502157210 */ /* 0x000fc80007ffe0ff */
        /* <DEDUP_REMOVED lines=20> */
[----:B------:R-:W-:Y:S02]  /*0b90*/  IMAD.IADD R18, R18, 0x1, R19 ;  /* 0x0000000112127824 */ /* 0x000fe400078e0213 */
        /* <DEDUP_REMOVED lines=9> */
[----:B------:R-:W-:Y:S01]  /*0c30*/  @!P4 IADD3 R25, PT, PT, R25, -R6, RZ ;  /* 0x800000061919c210 */ /* 0x000fe20007ffe0ff */
[----:B------:R-:W-:-:S03]  /*0c40*/  @!P4 VIADD R24, R24, 0x1 ;  /* 0x000000011818c836 */ /* 0x000fc60000000000 */
[----:B------:R-:W-:-:S13]  /*0c50*/  ISETP.GE.U32.AND P3, PT, R25, R4, PT ;  /* 0x000000041900720c */ /* 0x000fda0003f66070 */
[----:B------:R-:W-:-:S04]  /*0c60*/  @P3 VIADD R24, R24, 0x1 ;  /* 0x0000000118183836 */ /* 0x000fc80000000000 */
[----:B------:R-:W-:-:S05]  /*0c70*/  @!P5 IMAD.MOV R24, RZ, RZ, -R24 ;  /* 0x000000ffff18d224 */ /* 0x000fca00078e0a18 */
[----:B------:R-:W-:-:S04]  /*0c80*/  SEL R21, R3, R24, !P2 ;  /* 0x0000001803157207 */ /* 0x000fc80005000000 */
[----:B------:R-:W-:-:S05]  /*0c90*/  IADD3 R21, PT, PT, R21, R10, RZ ;  /* 0x0000000a15157210 */ /* 0x000fca0007ffe0ff */
        /* <DEDUP_REMOVED lines=20> */
[----:B------:R-:W-:-:S05]  /*0de0*/  SEL R23, R3, R24, !P2 ;  /* 0x0000001803177207 */ /* 0x000fca0005000000 */
[----:B------:R-:W-:-:S05]  /*0df0*/  IMAD.IADD R23, R23, 0x1, R10 ;  /* 0x0000000117177824 */ /* 0x000fca00078e020a */
[----:B-1----:R-:W-:-:S05]  /*0e00*/  IADD3 R17, PT, PT, R0, R23, RZ ;  /* 0x0000001700117210 */ /* 0x002fca0007ffe0ff */
[----:B------:R-:W-:Y:S01]  /*0e10*/  IMAD.WIDE R16, R17, 0x4, R14 ;  /* 0x0000000411107825 */ /* 0x000fe200078e020e */
[----:B--2---:R0:W-:Y:S01]  /*0e20*/  STS [R21], R22 ;  /* 0x0000001615007388 */ /* 0x0041e20000000800 */
[----:B------:R-:W-:Y:S06]  /*0e30*/  BAR.SYNC.DEFER_BLOCKING 0x0 ;  /* 0x0000000000007b1d */ /* 0x000fec0000010000 */
[----:B------:R1:W2:Y:S01]  /*0e40*/  LDG.E R20, desc[UR14][R16.64] ;  /* 0x0000000e10147981 */ /* 0x0002a2000c1e1900 */
[----:B------:R-:W-:Y:S02]  /*0e50*/  IMAD.IADD R18, R18, 0x1, R19 ;  /* 0x0000000112127824 */ /* 0x000fe400078e0213 */
[----:B------:R-:W-:-:S03]  /*0e60*/  IMAD.IADD R23, R2, 0x1, R23 ;  /* 0x0000000102177824 */ /* 0x000fc600078e0217 */
[----:B------:R-:W-:Y:S02]  /*0e70*/  IABS R25, R18 ;  /* 0x0000001200197213 */ /* 0x000fe40000000000 */
[----:B------:R-:W-:Y:S02]  /*0e80*/  LOP3.LUT R18, R18, R13, RZ, 0x3c, !PT ;  /* 0x0000000d12127212 */ /* 0x000fe400078e3cff */
        /* <DEDUP_REMOVED lines=9> */
[----:B------:R-:W-:-:S05]  /*0f20*/  @P3 VIADD R24, R24, 0x1 ;  /* 0x0000000118183836 */ /* 0x000fca0000000000 */
[----:B------:R-:W-:-:S04]  /*0f30*/  @!P5 IADD3 R24, PT, PT, -R24, RZ, RZ ;  /* 0x000000ff1818d210 */ /* 0x000fc80007ffe1ff */
[----:B-1----:R-:W-:-:S05]  /*0f40*/  SEL R17, R3, R24, !P2 ;  /* 0x0000001803117207 */ /* 0x002fca0005000000 */
[----:B0-----:R-:W-:-:S05]  /*0f50*/  IMAD.IADD R21, R17, 0x1, R10 ;  /* 0x0000000111157824 */ /* 0x001fca00078e020a */
[----:B------:R-:W-:-:S05]  /*0f60*/  IADD3 R17, PT, PT, R0, R21, RZ ;  /* 0x0000001500117210 */ /* 0x000fca0007ffe0ff */
[----:B------:R-:W-:Y:S01]  /*0f70*/  IMAD.WIDE R16, R17, 0x4, R14 ;  /* 0x0000000411107825 */ /* 0x000fe200078e020e */
[----:B--2---:R3:W-:Y:S01]  /*0f80*/  STS [R23], R20 ;  /* 0x0000001417007388 */ /* 0x0047e20000000800 */
[----:B------:R-:W-:Y:S06]  /*0f90*/  BAR.SYNC.DEFER_BLOCKING 0x0 ;  /* 0x0000000000007b1d */ /* 0x000fec0000010000 */
[----:B------:R-:W2:Y:S01]  /*0fa0*/  LDG.E R16, desc[UR14][R16.64] ;  /* 0x0000000e10107981 */ /* 0x000ea2000c1e1900 */
[----:B------:R-:W-:Y:S02]  /*0fb0*/  VIADD R12, R12, 0x8 ;  /* 0x000000080c0c7836 */ /* 0x000fe40000000000 */
[----:B------:R-:W-:-:S03]  /*0fc0*/  IMAD.IADD R21, R2, 0x1, R21 ;  /* 0x0000000102157824 */ /* 0x000fc600078e0215 */
[----:B------:R-:W-:Y:S02]  /*0fd0*/  ISETP.NE.AND P3, PT, R12, R7, PT ;  /* 0x000000070c00720c */ /* 0x000fe40003f65270 */
[----:B------:R-:W-:-:S05]  /*0fe0*/  LEA R21, R21, UR8, 0x2 ;  /* 0x0000000815157c11 */ /* 0x000fca000f8e10ff */
[----:B--2---:R3:W-:Y:S01]  /*0ff0*/  STS [R21], R16 ;  /* 0x0000001015007388 */ /* 0x0047e20000000800 */
[----:B------:R-:W-:Y:S06]  /*1000*/  BAR.SYNC.DEFER_BLOCKING 0x0 ;  /* 0x0000000000007b1d */ /* 0x000fec0000010000 */
[----:B------:R-:W-:Y:S05]  /*1010*/  @P3 BRA `(.L_x_15) ;  /* 0xfffffff000f83947 */ /* 0x000fea000383ffff */
[----:B------:R-:W-:-:S07]  /*1020*/  MOV R12, R7 ;  /* 0x00000007000c7202 */ /* 0x000fce0000000f00 */
.L_x_14:
[----:B------:R-:W-:-:S13]  /*1030*/  ISETP.NE.AND P3, PT, R9, RZ, PT ;  /* 0x000000ff0900720c */ /* 0x000fda0003f65270 */
[----:B------:R-:W-:Y:S05]  /*1040*/  @!P3 BRA `(.L_x_16) ;  /* 0x0000000800bcb947 */ /* 0x000fea0003800000 */
[----:B------:R-:W-:Y:S01]  /*1050*/  ISETP.NE.AND P3, PT, R8, RZ, PT ;  /* 0x000000ff0800720c */ /* 0x000fe20003f65270 */
[----:B------:R-:W-:-:S12]  /*1060*/  @!P1 BRA `(.L_x_17) ;  /* 0x0000000400749947 */ /* 0x000fd80003800000 */
[----:B------:R-:W-:-:S05]  /*1070*/  IMAD R18, R12, R19, RZ ;  /* 0x000000130c127224 */ /* 0x000fca00078e02ff */
[----:B------:R-:W-:-:S05]  /*1080*/  IABS R15, R18 ;  /* 0x00000012000f7213 */ /* 0x000fca0000000000 */
[----:B---3--:R-:W-:-:S04]  /*1090*/  IMAD.HI.U32 R16, R5, R15, RZ ;  /* 0x0000000f05107227 */ /* 0x008fc800078e00ff */
[----:B------:R-:W-:-:S04]  /*10a0*/  IMAD.MOV R14, RZ, RZ, -R16 ;  /* 0x000000ffff0e7224 */ /* 0x000fc800078e0a10 */
[----:B------:R-:W-:Y:S01]  /*10b0*/  IMAD R15, R6, R14, R15 ;  /* 0x0000000e060f7224 */ /* 0x000fe200078e020f */
[----:B------:R-:W-:-:S04]  /*10c0*/  LOP3.LUT R14, R18, R13, RZ, 0x3c, !PT ;  /* 0x0000000d120e7212 */ /* 0x000fc800078e3cff */
[----:B------:R-:W-:Y:S02]  /*10d0*/  ISETP.GT.U32.AND P5, PT, R4, R15, PT ;  /* 0x0000000f0400720c */ /* 0x000fe40003fa4070 */
[----:B------:R-:W-:-:S11]  /*10e0*/  ISETP.GE.AND P6, PT, R14, RZ, PT ;  /* 0x000000ff0e00720c */ /* 0x000fd60003fc6270 */
[----:B------:R-:W-:Y:S01]  /*10f0*/  @!P5 IMAD.IADD R15, R15, 0x1, -R6 ;  /* 0x000000010f0fd824 */ /* 0x000fe200078e0a06 */
[----:B------:R-:W-:-:S04]  /*1100*/  @!P5 IADD3 R16, PT, PT, R16, 0x1, RZ ;  /* 0x000000011010d810 */ /* 0x000fc80007ffe0ff */
[----:B------:R-:W-:Y:S02]  /*1110*/  ISETP.GE.U32.AND P4, PT, R15, R4, PT ;  /* 0x000000040f00720c */ /* 0x000fe40003f86070 */
[----:B------:R-:W0:Y:S11]  /*1120*/  LDC.64 R14, c[0x0][0x388] ;  /* 0x0000e200ff0e7b82 */ /* 0x000e360000000a00 */
[----:B------:R-:W-:-:S04]  /*1130*/  @P4 VIADD R16, R16, 0x1 ;  /* 0x0000000110104836 */ /* 0x000fc80000000000 */
[----:B------:R-:W-:-:S05]  /*1140*/  @!P6 IMAD.MOV R16, RZ, RZ, -R16 ;  /* 0x000000ffff10e224 */ /* 0x000fca00078e0a10 */
[----:B------:R-:W-:-:S04]  /*1150*/  SEL R23, R3, R16, !P2 ;  /* 0x0000001003177207 */ /* 0x000fc80005000000 */
[----:B------:R-:W-:-:S05]  /*1160*/  IADD3 R23, PT, PT, R23, R10, RZ ;  /* 0x0000000a17177210 */ /* 0x000fca0007ffe0ff */
[----:B------:R-:W-:-:S04]  /*1170*/  IMAD.IADD R17, R0, 0x1, R23 ;  /* 0x0000000100117824 */ /* 0x000fc800078e0217 */
[----:B0-----:R-:W-:-:S05]  /*1180*/  IMAD.WIDE R16, R17, 0x4, R14 ;  /* 0x0000000411107825 */ /* 0x001fca00078e020e */
[----:B------:R0:W2:Y:S01]  /*1190*/  LDG.E R20, desc[UR14][R16.64] ;  /* 0x0000000e10147981 */ /* 0x0000a2000c1e1900 */
[----:B------:R-:W-:Y:S01]  /*11a0*/  IMAD.IADD R18, R18, 0x1, R19 ;  /* 0x0000000112127824 */ /* 0x000fe200078e0213 */
[----:B------:R-:W1:Y:S01]  /*11b0*/  S2UR UR9, SR_CgaCtaId ;  /* 0x00000000000979c3 */ /* 0x000e620000008800 */
[----:B------:R-:W-:Y:S01]  /*11c0*/  UMOV UR8, 0x400 ;  /* 0x0000040000087882 */ /* 0x000fe20000000000 */
[----:B------:R-:W-:Y:S02]  /*11d0*/  IADD3 R23, PT, PT, R2, R23, RZ ;  /* 0x0000001702177210 */ /* 0x000fe40007ffe0ff */
[----:B------:R-:W-:-:S05]  /*11e0*/  IABS R25, R18 ;  /* 0x0000001200197213 */ /* 0x000fca0000000000 */
[----:B------:R-:W-:-:S05]  /*11f0*/  IMAD.HI.U32 R21, R5, R25, RZ ;  /* 0x0000001905157227 */ /* 0x000fca00078e00ff */
[----:B------:R-:W-:-:S05]  /*1200*/  IADD3 R22, PT, PT, -R21, RZ, RZ ;  /* 0x000000ff15167210 */ /* 0x000fca0007ffe1ff */
[----:B------:R-:W-:Y:S01]  /*1210*/  IMAD R25, R6, R22, R25 ;  /* 0x0000001606197224 */ /* 0x000fe200078e0219 */
[----:B------:R-:W-:-:S04]  /*1220*/  LOP3.LUT R22, R18, R13, RZ, 0x3c, !PT ;  /* 0x0000000d12167212 */ /* 0x000fc800078e3cff */
[----:B------:R-:W-:Y:S01]  /*1230*/  ISETP.GT.U32.AND P5, PT, R4, R25, PT ;  /* 0x000000190400720c */ /* 0x000fe20003fa4070 */
[----:B-1----:R-:W-:Y:S01]  /*1240*/  ULEA UR8, UR9, UR8, 0x18 ;  /* 0x0000000809087291 */ /* 0x002fe2000f8ec0ff */
[----:B------:R-:W-:-:S05]  /*1250*/  ISETP.GE.AND P6, PT, R22, RZ, PT ;  /* 0x000000ff1600720c */ /* 0x000fca0003fc6270 */
[----:B------:R-:W-:-:S06]  /*1260*/  LEA R23, R23, UR8, 0x2 ;  /* 0x0000000817177c11 */ /* 0x000fcc000f8e10ff */
[----:B------:R-:W-:Y:S02]  /*1270*/  @!P5 IMAD.IADD R25, R25, 0x1, -R6 ;  /* 0x000000011919d824 */ /* 0x000fe400078e0a06 */
[----:B------:R-:W-:-:S03]  /*1280*/  @!P5 VIADD R21, R21, 0x1 ;  /* 0x000000011515d836 */ /* 0x000fc60000000000 */
[----:B------:R-:W-:-:S13]  /*1290*/  ISETP.GE.U32.AND P4, PT, R25, R4, PT ;  /* 0x000000041900720c */ /* 0x000fda0003f86070 */
[----:B------:R-:W-:-:S05]  /*12a0*/  @P4 IADD3 R21, PT, PT, R21, 0x1, RZ ;  /* 0x0000000115154810 */ /* 0x000fca0007ffe0ff */
[----:B------:R-:W-:-:S05]  /*12b0*/  @!P6 IMAD.MOV R21, RZ, RZ, -R21 ;  /* 0x000000ffff15e224 */ /* 0x000fca00078e0a15 */
[----:B------:R-:W-:-:S05]  /*12c0*/  SEL R21, R3, R21, !P2 ;  /* 0x0000001503157207 */ /* 0x000fca0005000000 */
[----:B------:R-:W-:-:S04]  /*12d0*/  IMAD.IADD R21, R21, 0x1, R10 ;  /* 0x0000000115157824 */ /* 0x000fc800078e020a */
[----:B0-----:R-:W-:-:S04]  /*12e0*/  IMAD.IADD R17, R0, 0x1, R21 ;  /* 0x0000000100117824 */ /* 0x001fc800078e0215 */
        /* <DEDUP_REMOVED lines=26> */
[----:B------:R-:W-:Y:S01]  /*1490*/  IMAD.IADD R18, R18, 0x1, R19 ;  /* 0x0000000112127824 */ /* 0x000fe200078e0213 */
[----:B------:R-:W-:-:S04]  /*14a0*/  IADD3 R23, PT, PT, R2, R23, RZ ;  /* 0x0000001702177210 */ /* 0x000fc80007ffe0ff */
[----:B------:R-:W-:Y:S02]  /*14b0*/  IABS R25, R18 ;  /* 0x0000001200197213 */ /* 0x000fe40000000000 */
[----:B------:R-:W-:Y:S02]  /*14c0*/  LOP3.LUT R18, R18, R13, RZ, 0x3c, !PT ;  /* 0x0000000d12127212 */ /* 0x000fe400078e3cff */
        /* <DEDUP_REMOVED lines=13> */
[----:B0-----:R-:W-:-:S04]  /*15a0*/  IMAD.IADD R21, R0, 0x1, R17 ;  /* 0x0000000100157824 */ /* 0x001fc800078e0211 */
[----:B------:R-:W-:Y:S01]  /*15b0*/  IMAD.WIDE R14, R21, 0x4, R14 ;  /* 0x00000004150e7825 */ /* 0x000fe200078e020e */
[----:B--2---:R0:W-:Y:S01]  /*15c0*/  STS [R23], R16 ;  /* 0x0000001017007388 */ /* 0x0041e20000000800 */
[----:B------:R-:W-:Y:S06]  /*15d0*/  BAR.SYNC.DEFER_BLOCKING 0x0 ;  /* 0x0000000000007b1d */ /* 0x000fec0000010000 */
[----:B------:R-:W2:Y:S01]  /*15e0*/  LDG.E R14, desc[UR14][R14.64] ;  /* 0x0000000e0e0e7981 */ /* 0x000ea2000c1e1900 */
[----:B------:R-:W-:Y:S01]  /*15f0*/  IMAD.IADD R17, R2, 0x1, R17 ;  /* 0x0000000102117824 */ /* 0x000fe200078e0211 */
[----:B------:R-:W-:-:S04]  /*1600*/  IADD3 R12, PT, PT, R12, 0x4, RZ ;  /* 0x000000040c0c7810 */ /* 0x000fc80007ffe0ff */
[----:B------:R-:W-:-:S05]  /*1610*/  LEA R17, R17, UR8, 0x2 ;  /* 0x0000000811117c11 */ /* 0x000fca000f8e10ff */
[----:B--2---:R0:W-:Y:S01]  /*1620*/  STS [R17], R14 ;  /* 0x0000000e11007388 */ /* 0x0041e20000000800 */
[----:B------:R-:W-:Y:S06]  /*1630*/  BAR.SYNC.DEFER_BLOCKING 0x0 ;  /* 0x0000000000007b1d */ /* 0x000fec0000010000 */
.L_x_17:
[----:B------:R-:W-:Y:S05]  /*1640*/  @!P3 BRA `(.L_x_16) ;  /* 0x00000004003cb947 */ /* 0x000fea0003800000 */
[----:B------:R-:W-:Y:S02]  /*1650*/  ISETP.NE.AND P4, PT, R8, 0x1, PT ;  /* 0x000000010800780c */ /* 0x000fe40003f85270 */
[----:B------:R-:W-:-:S11]  /*1660*/  LOP3.LUT P3, RZ, R13, 0x1, RZ, 0xc0, !PT ;  /* 0x000000010dff7812 */ /* 0x000fd6000786c0ff */
[----:B------:R-:W-:Y:S05]  /*1670*/  @!P4 BRA `(.L_x_18) ;  /* 0x0000000000c4c947 */ /* 0x000fea0003800000 */
[----:B------:R-:W-:-:S05]  /*1680*/  IMAD R18, R12, R19, RZ ;  /* 0x000000130c127224 */ /* 0x000fca00078e02ff */
[----:B------:R-:W-:-:S05]  /*1690*/  IABS R15, R18 ;  /* 0x00000012000f7213 */ /* 0x000fca0000000000 */
[----:B0--3--:R-:W-:-:S04]  /*16a0*/  IMAD.HI.U32 R16, R5, R15, RZ ;  /* 0x0000000f05107227 */ /* 0x009fc800078e00ff */
        /* <DEDUP_REMOVED lines=14> */
[----:B0-----:R-:W-:-:S06]  /*1790*/  IMAD.WIDE R16, R17, 0x4, R14 ;  /* 0x0000000411107825 */ /* 0x001fcc00078e020e */
[----:B------:R0:W2:Y:S01]  /*17a0*/  LDG.E R16, desc[UR14][R16.64] ;  /* 0x0000000e10107981 */ /* 0x0000a2000c1e1900 */
[----:B------:R-:W-:Y:S01]  /*17b0*/  IMAD.IADD R18, R18, 0x1, R19 ;  /* 0x0000000112127824 */ /* 0x000fe200078e0213 */
[----:B------:R-:W1:Y:S01]  /*17c0*/  S2UR UR9, SR_CgaCtaId ;  /* 0x00000000000979c3 */ /* 0x000e620000008800 */
[----:B------:R-:W-:Y:S01]  /*17d0*/  UMOV UR8, 0x400 ;  /* 0x0000040000087882 */ /* 0x000fe20000000000 */
[----:B------:R-:W-:Y:S02]  /*17e0*/  IADD3 R21, PT, PT, R2, R21, RZ ;  /* 0x0000001502157210 */ /* 0x000fe40007ffe0ff */
[----:B------:R-:W-:Y:S02]  /*17f0*/  IABS R23, R18 ;  /* 0x0000001200177213 */ /* 0x000fe40000000000 */
[----:B------:R-:W-:-:S03]  /*1800*/  LOP3.LUT R18, R18, R13, RZ, 0x3c, !PT ;  /* 0x0000000d12127212 */ /* 0x000fc600078e3cff */
[----:B------:R-:W-:Y:S01]  /*1810*/  IMAD.HI.U32 R20, R5, R23, RZ ;  /* 0x0000001705147227 */ /* 0x000fe200078e00ff */
[----:B------:R-:W-:-:S04]  /*1820*/  ISETP.GE.AND P6, PT, R18, RZ, PT ;  /* 0x000000ff1200720c */ /* 0x000fc80003fc6270 */
[----:B------:R-:W-:-:S05]  /*1830*/  IADD3 R22, PT, PT, -R20, RZ, RZ ;  /* 0x000000ff14167210 */ /* 0x000fca0007ffe1ff */
[----:B------:R-:W-:-:S05]  /*1840*/  IMAD R23, R6, R22, R23 ;  /* 0x0000001606177224 */ /* 0x000fca00078e0217 */
[----:B------:R-:W-:Y:S01]  /*1850*/  ISETP.GT.U32.AND P5, PT, R4, R23, PT ;  /* 0x000000170400720c */ /* 0x000fe20003fa4070 */
[----:B-1----:R-:W-:-:S06]  /*1860*/  ULEA UR8, UR9, UR8, 0x18 ;  /* 0x0000000809087291 */ /* 0x002fcc000f8ec0ff */
[----:B------:R-:W-:-:S06]  /*1870*/  LEA R21, R21, UR8, 0x2 ;  /* 0x0000000815157c11 */ /* 0x000fcc000f8e10ff */
[----:B------:R-:W-:Y:S02]  /*1880*/  @!P5 IMAD.IADD R23, R23, 0x1, -R6 ;  /* 0x000000011717d824 */ /* 0x000fe400078e0a06 */
[----:B------:R-:W-:-:S03]  /*1890*/  @!P5 VIADD R20, R20, 0x1 ;  /* 0x000000011414d836 */ /* 0x000fc60000000000 */
[----:B------:R-:W-:-:S13]  /*18a0*/  ISETP.GE.U32.AND P4, PT, R23, R4, PT ;  /* 0x000000041700720c */ /* 0x000fda0003f86070 */
[----:B------:R-:W-:-:S05]  /*18b0*/  @P4 IADD3 R20, PT, PT, R20, 0x1, RZ ;  /* 0x0000000114144810 */ /* 0x000fca0007ffe0ff */
[----:B------:R-:W-:-:S05]  /*18c0*/  @!P6 IMAD.MOV R20, RZ, RZ, -R20 ;  /* 0x000000ffff14e224 */ /* 0x000fca00078e0a14 */
[----:B0-----:R-:W-:-:S05]  /*18d0*/  SEL R17, R3, R20, !P2 ;  /* 0x0000001403117207 */ /* 0x001fca0005000000 */
[----:B------:R-:W-:-:S04]  /*18e0*/  IMAD.IADD R17, R17, 0x1, R10 ;  /* 0x0000000111117824 */ /* 0x000fc800078e020a */
[----:B------:R-:W-:-:S04]  /*18f0*/  IMAD.IADD R23, R0, 0x1, R17 ;  /* 0x0000000100177824 */ /* 0x000fc800078e0211 */
        /* <DEDUP_REMOVED lines=9> */
.L_x_18:
[----:B------:R-:W-:Y:S05]  /*1990*/  @!P3 BRA `(.L_x_16) ;  /* 0x000000000068b947 */ /* 0x000fea0003800000 */
[----:B------:R-:W-:-:S05]  /*19a0*/  IMAD R12, R12, R19, RZ ;  /* 0x000000130c0c7224 */ /* 0x000fca00078e02ff */
[----:B------:R-:W-:Y:S02]  /*19b0*/  IABS R15, R12 ;  /* 0x0000000c000f7213 */ /* 0x000fe40000000000 */
[----:B------:R-:W-:-:S03]  /*19c0*/  LOP3.LUT R12, R12, R13, RZ, 0x3c, !PT ;  /* 0x0000000d0c0c7212 */ /* 0x000fc600078e3cff */
[----:B01----:R-:W-:Y:S01]  /*19d0*/  IMAD.HI.U32 R14, R5, R15, RZ ;  /* 0x0000000f050e7227 */ /* 0x003fe200078e00ff */
[----:B------:R-:W-:-:S03]  /*19e0*/  ISETP.GE.AND P5, PT, R12, RZ, PT ;  /* 0x000000ff0c00720c */ /* 0x000fc60003fa6270 */
[----:B------:R-:W-:-:S04]  /*19f0*/  IMAD.MOV R5, RZ, RZ, -R14 ;  /* 0x000000ffff057224 */ /* 0x000fc800078e0a0e */
[----:B------:R-:W-:-:S05]  /*1a00*/  IMAD R5, R6, R5, R15 ;  /* 0x0000000506057224 */ /* 0x000fca00078e020f */
[----:B------:R-:W-:-:S13]  /*1a10*/  ISETP.GT.U32.AND P4, PT, R4, R5, PT ;  /* 0x000000050400720c */ /* 0x000fda0003f84070 */
        /* <DEDUP_REMOVED lines=10> */
[----:B------:R-:W2:Y:S01]  /*1ac0*/  LDG.E R4, desc[UR14][R4.64] ;  /* 0x0000000e04047981 */ /* 0x000ea2000c1e1900 */
[----:B------:R-:W0:Y:S01]  /*1ad0*/  S2UR UR9, SR_CgaCtaId ;  /* 0x00000000000979c3 */ /* 0x000e220000008800 */
[----:B------:R-:W-:Y:S01]  /*1ae0*/  UMOV UR8, 0x400 ;  /* 0x0000040000087882 */ /* 0x000fe20000000000 */
[----:B------:R-:W-:Y:S01]  /*1af0*/  IMAD.IADD R2, R2, 0x1, R3 ;  /* 0x0000000102027824 */ /* 0x000fe200078e0203 */
[----:B0-----:R-:W-:-:S06]  /*1b00*/  ULEA UR8, UR9, UR8, 0x18 ;  /* 0x0000000809087291 */ /* 0x001fcc000f8ec0ff */
[----:B------:R-:W-:-:S05]  /*1b10*/  LEA R3, R2, UR8, 0x2 ;  /* 0x0000000802037c11 */ /* 0x000fca000f8e10ff */
[----:B--2---:R2:W-:Y:S01]  /*1b20*/  STS [R3], R4 ;  /* 0x0000000403007388 */ /* 0x0045e20000000800 */
[----:B------:R-:W-:Y:S06]  /*1b30*/  BAR.SYNC.DEFER_BLOCKING 0x0 ;  /* 0x0000000000007b1d */ /* 0x000fec0000010000 */
.L_x_16:
[----:B------:R-:W-:-:S06]  /*1b40*/  UIADD3 UR4, UPT, UPT, UR4, 0x1, URZ ;  /* 0x0000000104047890 */ /* 0x000fcc000fffe0ff */
[----:B------:R-:W-:-:S13]  /*1b50*/  ISETP.NE.AND P2, PT, R13, UR4, PT ;  /* 0x000000040d007c0c */ /* 0x000fda000bf45270 */
[----:B------:R-:W-:Y:S05]  /*1b60*/  @P2 BRA `(.L_x_19) ;  /* 0xffffffe4007c2947 */ /* 0x000fea000383ffff */
[----:B--2---:R-:W2:Y:S01]  /*1b70*/  LDC R3, c[0x0][0x3ac] ;  /* 0x0000eb00ff037b82 */ /* 0x004ea20000000800 */
[----:B------:R-:W4:Y:S02]  /*1b80*/  LDCU UR4, c[0x0][0x3a4] ;  /* 0x00007480ff0477ac */ /* 0x000f240008000800 */
[----:B----4-:R-:W-:Y:S02]  /*1b90*/  USHF.L.U32 UR8, UR4, 0x1, URZ ;  /* 0x0000000104087899 */ /* 0x010fe400080006ff */
[----:B------:R-:W-:Y:S01]  /*1ba0*/  IADD3 R0, PT, PT, R10, -UR4, RZ ;  /* 0x800000040a007c10 */ /* 0x000fe2000fffe0ff */
[----:B------:R-:W-:Y:S01]  /*1bb0*/  UIADD3 UR13, UPT, UPT, -UR4, URZ, URZ ;  /* 0x000000ff040d7290 */ /* 0x000fe2000fffe1ff */
[----:B--2---:R-:W-:Y:S02]  /*1bc0*/  IMAD R6, R3, UR10, R10 ;  /* 0x0000000a03067c24 */ /* 0x004fe4000f8e020a */
[----:B------:R-:W-:-:S09]  /*1bd0*/  UMOV UR4, URZ ;  /* 0x000000ff00047c82 */ /* 0x000fd20008000000 */
.L_x_26:
[----:B------:R-:W2:Y:S01]  /*1be0*/  LDC R5, c[0x0][0x3b0] ;  /* 0x0000ec00ff057b82 */ /* 0x000ea20000000800 */
[----:B0-----:R-:W-:Y:S01]  /*1bf0*/  HFMA2 R2, -RZ, RZ, 0, 0 ;  /* 0x00000000ff027431 */ /* 0x001fe200000001ff */
[----:B------:R-:W4:Y:S01]  /*1c00*/  LDCU UR5, c[0x0][0x3a8] ;  /* 0x00007500ff0577ac */ /* 0x000f220008000800 */
[----:B------:R-:W5:Y:S05]  /*1c10*/  LDCU UR9, c[0x0][0x398] ;  /* 0x00007300ff0977ac */ /* 0x000f6a0008000800 */
[----:B------:R-:W0:Y:S01]  /*1c20*/  LDC R4, c[0x0][0x3a8] ;  /* 0x0000ea00ff047b82 */ /* 0x000e220000000800 */
[----:B----4-:R-:W-:Y:S01]  /*1c30*/  UIADD3 UR5, UPT, UPT, UR5, 0x1, URZ ;  /* 0x0000000105057890 */ /* 0x010fe2000fffe0ff */
[----:B--2---:R-:W-:-:S04]  /*1c40*/  IABS R12, R5 ;  /* 0x00000005000c7213 */ /* 0x004fc80000000000 */
[----:B------:R-:W2:Y:S01]  /*1c50*/  I2F.RP R7, R12 ;  /* 0x0000000c00077306 */ /* 0x000ea20000209400 */
[----:B0-----:R-:W-:Y:S01]  /*1c60*/  IMAD R4, R4, UR4, RZ ;  /* 0x0000000404047c24 */ /* 0x001fe2000f8e02ff */
[----:B------:R-:W-:-:S04]  /*1c70*/  UIADD3 UR4, UPT, UPT, UR4, 0x1, URZ ;  /* 0x0000000104047890 */ /* 0x000fc8000fffe0ff */
[----:B------:R-:W-:Y:S02]  /*1c80*/  IABS R8, R4 ;  /* 0x0000000400087213 */ /* 0x000fe40000000000 */
[----:B------:R-:W-:Y:S02]  /*1c90*/  LOP3.LUT R4, R4, R5, RZ, 0x3c, !PT ;  /* 0x0000000504047212 */ /* 0x000fe400078e3cff */
[----:B------:R-:W-:Y:S01]  /*1ca0*/  ISETP.NE.AND P5, PT, R5, UR4, PT ;  /* 0x0000000405007c0c */ /* 0x000fe2000bfa5270 */
[----:B--2---:R-:W0:Y:S01]  /*1cb0*/  MUFU.RCP R7, R7 ;  /* 0x0000000700077308 */ /* 0x004e220000001000 */
[----:B------:R-:W-:Y:S01]  /*1cc0*/  ISETP.GE.AND P2, PT, R4, RZ, PT ;  /* 0x000000ff0400720c */ /* 0x000fe20003f46270 */
[----:B0-----:R-:W-:Y:S02]  /*1cd0*/  VIADD R9, R7, 0xffffffe ;  /* 0x0ffffffe07097836 */ /* 0x001fe40000000000 */
[----:B------:R-:W0:Y:S04]  /*1ce0*/  S2R R7, SR_TID.Y ;  /* 0x0000000000077919 */ /* 0x000e280000002200 */
[----:B------:R-:W2:Y:S02]  /*1cf0*/  F2I.FTZ.U32.TRUNC.NTZ R3, R9 ;  /* 0x0000000900037305 */ /* 0x000ea4000021f000 */
[----:B--2---:R-:W-:-:S04]  /*1d00*/  IMAD.MOV R11, RZ, RZ, -R3 ;  /* 0x000000ffff0b7224 */ /* 0x004fc800078e0a03 */
[----:B------:R-:W-:-:S04]  /*1d10*/  IMAD R11, R11, R12, RZ ;  /* 0x0000000c0b0b7224 */ /* 0x000fc800078e02ff */
[----:B------:R-:W-:-:S04]  /*1d20*/  IMAD.HI.U32 R2, R3, R11, R2 ;  /* 0x0000000b03027227 */ /* 0x000fc800078e0002 */
[----:B------:R-:W-:-:S04]  /*1d30*/  IMAD.MOV.U32 R3, RZ, RZ, R8 ;  /* 0x000000ffff037224 */ /* 0x000fc800078e0008 */
[----:B------:R-:W-:-:S04]  /*1d40*/  IMAD.HI.U32 R2, R2, R3, RZ ;  /* 0x0000000302027227 */ /* 0x000fc800078e00ff */
[----:B------:R-:W-:-:S04]  /*1d50*/  IMAD.MOV R8, RZ, RZ, -R2 ;  /* 0x000000ffff087224 */ /* 0x000fc800078e0a02 */
[----:B------:R-:W-:-:S05]  /*1d60*/  IMAD R3, R12, R8, R3 ;  /* 0x000000080c037224 */ /* 0x000fca00078e0203 */
[----:B------:R-:W-:-:S13]  /*1d70*/  ISETP.GT.U32.AND P1, PT, R12, R3, PT ;  /* 0x000000030c00720c */ /* 0x000fda0003f24070 */
[-C--:B------:R-:W-:Y:S01]  /*1d80*/  @!P1 IADD3 R3, PT, PT, R3, -R12.reuse, RZ ;  /* 0x8000000c03039210 */ /* 0x080fe20007ffe0ff */
[----:B------:R-:W-:Y:S01]  /*1d90*/  @!P1 VIADD R2, R2, 0x1 ;  /* 0x0000000102029836 */ /* 0x000fe20000000000 */
[----:B------:R-:W-:Y:S02]  /*1da0*/  ISETP.NE.AND P1, PT, R5, RZ, PT ;  /* 0x000000ff0500720c */ /* 0x000fe40003f25270 */
[----:B------:R-:W-:-:S13]  /*1db0*/  ISETP.GE.U32.AND P0, PT, R3, R12, PT ;  /* 0x0000000c0300720c */ /* 0x000fda0003f06070 */
[----:B------:R-:W-:-:S05]  /*1dc0*/  @P0 VIADD R2, R2, 0x1 ;  /* 0x0000000102020836 */ /* 0x000fca0000000000 */
[----:B------:R-:W-:Y:S02]  /*1dd0*/  @!P2 IADD3 R2, PT, PT, -R2, RZ, RZ ;  /* 0x000000ff0202a210 */ /* 0x000fe40007ffe1ff */
[----:B------:R-:W-:-:S05]  /*1de0*/  @!P1 LOP3.LUT R2, RZ, R5, RZ, 0x33, !PT ;  /* 0x00000005ff029212 */ /* 0x000fca00078e33ff */
[----:B0-----:R-:W-:-:S04]  /*1df0*/  IMAD.IADD R2, R2, 0x1, R7 ;  /* 0x0000000102027824 */ /* 0x001fc800078e0207 */
[C---:B------:R-:W-:Y:S02]  /*1e00*/  VIADD R7, R2.reuse, UR6 ;  /* 0x0000000602077c36 */ /* 0x040fe40008000000 */
[----:B------:R-:W-:Y:S01]  /*1e10*/  IMAD R8, R2, UR5, RZ ;  /* 0x0000000502087c24 */ /* 0x000fe2000f8e02ff */
[----:B------:R-:W-:Y:S01]  /*1e20*/  UMOV UR5, URZ ;  /* 0x000000ff00057c82 */ /* 0x000fe20008000000 */
[----:B-----5:R-:W-:-:S07]  /*1e30*/  IMAD R9, R7, UR9, R6 ;  /* 0x0000000907097c24 */ /* 0x020fce000f8e0206 */
.L_x_25:
[----:B------:R-:W3:Y:S01]  /*1e40*/  LDC R5, c[0x0][0x3b0] ;  /* 0x0000ec00ff057b82 */ /* 0x000ee20000000800 */
[----:B------:R-:W1:Y:S01]  /*1e50*/  LDCU UR9, c[0x0][0x3a8] ;  /* 0x00007500ff0977ac */ /* 0x000e620008000800 */
[----:B0-----:R-:W-:Y:S01]  /*1e60*/  MOV R2, RZ ;  /* 0x000000ff00027202 */ /* 0x001fe20000000f00 */
[----:B-1----:R-:W-:Y:S01]  /*1e70*/  IMAD.U32 R14, RZ, RZ, UR9 ;  /* 0x00000009ff0e7e24 */ /* 0x002fe2000f8e00ff */
[----:B------:R-:W0:Y:S03]  /*1e80*/  LDCU UR9, c[0x0][0x3a4] ;  /* 0x00007480ff0977ac */ /* 0x000e260008000800 */
[----:B------:R-:W-:Y:S01]  /*1e90*/  IMAD R4, R14, UR5, RZ ;  /* 0x000000050e047c24 */ /* 0x000fe2000f8e02ff */
[----:B---3--:R-:W-:Y:S01]  /*1ea0*/  IABS R16, R5 ;  /* 0x0000000500107213 */ /* 0x008fe20000000000 */
[----:B------:R-:W-:-:S03]  /*1eb0*/  UIADD3 UR5, UPT, UPT, UR5, 0x1, URZ ;  /* 0x0000000105057890 */ /* 0x000fc6000fffe0ff */
[----:B------:R-:W1:Y:S01]  /*1ec0*/  I2F.RP R11, R16 ;  /* 0x00000010000b7306 */ /* 0x000e620000209400 */
[----:B------:R-:W-:Y:S02]  /*1ed0*/  IABS R15, R4 ;  /* 0x00000004000f7213 */ /* 0x000fe40000000000 */
[----:B------:R-:W-:Y:S02]  /*1ee0*/  LOP3.LUT R4, R4, R5, RZ, 0x3c, !PT ;  /* 0x0000000504047212 */ /* 0x000fe400078e3cff */
[----:B------:R-:W-:Y:S02]  /*1ef0*/  ISETP.NE.AND P6, PT, R5, UR5, PT ;  /* 0x0000000505007c0c */ /* 0x000fe4000bfc5270 */
[----:B------:R-:W-:Y:S01]  /*1f00*/  ISETP.GE.AND P2, PT, R4, RZ, PT ;  /* 0x000000ff0400720c */ /* 0x000fe20003f46270 */
[----:B0-----:R-:W-:Y:S01]  /*1f10*/  UISETP.GE.AND UP0, UPT, UR9, URZ, UPT ;  /* 0x000000ff0900728c */ /* 0x001fe2000bf06270 */
[----:B-1----:R-:W0:Y:S02]  /*1f20*/  MUFU.RCP R11, R11 ;  /* 0x0000000b000b7308 */ /* 0x002e240000001000 */
[----:B0-----:R-:W-:-:S06]  /*1f30*/  IADD3 R12, PT, PT, R11, 0xffffffe, RZ ;  /* 0x0ffffffe0b0c7810 */ /* 0x001fcc0007ffe0ff */
[----:B------:R-:W0:Y:S02]  /*1f40*/  F2I.FTZ.U32.TRUNC.NTZ R3, R12 ;  /* 0x0000000c00037305 */ /* 0x000e24000021f000 */
[----:B0-----:R-:W-:-:S04]  /*1f50*/  IMAD.MOV R13, RZ, RZ, -R3 ;  /* 0x000000ffff0d7224 */ /* 0x001fc800078e0a03 */
[----:B------:R-:W-:-:S04]  /*1f60*/  IMAD R13, R13, R16, RZ ;  /* 0x000000100d0d7224 */ /* 0x000fc800078e02ff */
[----:B------:R-:W-:Y:S01]  /*1f70*/  IMAD.HI.U32 R2, R3, R13, R2 ;  /* 0x0000000d03027227 */ /* 0x000fe200078e0002 */
[----:B------:R-:W-:-:S03]  /*1f80*/  MOV R13, RZ ;  /* 0x000000ff000d7202 */ /* 0x000fc60000000f00 */
        /* <DEDUP_REMOVED lines=10> */
[----:B------:R-:W-:-:S05]  /*2030*/  MOV R17, R2 ;  /* 0x0000000200117202 */ /* 0x000fca0000000f00 */
[----:B------:R-:W-:Y:S01]  /*2040*/  @!P2 IMAD.MOV R17, RZ, RZ, -R17 ;  /* 0x000000ffff11a224 */ /* 0x000fe200078e0a11 */
[----:B------:R-:W-:-:S05]  /*2050*/  @!P1 LOP3.LUT R17, RZ, R5, RZ, 0x33, !PT ;  /* 0x00000005ff119212 */ /* 0x000fca00078e33ff */
[----:B------:R-:W-:-:S04]  /*2060*/  IMAD.IADD R11, R17, 0x1, R10 ;  /* 0x00000001110b7824 */ /* 0x000fc800078e020a */
[----:B------:R-:W-:Y:S01]  /*2070*/  VIADD R12, R11, UR7 ;  /* 0x000000070b0c7c36 */ /* 0x000fe20008000000 */
[----:B------:R-:W-:Y:S06]  /*2080*/  BRA.U !UP0, `(.L_x_20) ;  /* 0x0000000908d47547 */ /* 0x000fec000b800000 */
[----:B------:R-:W-:Y:S01]  /*2090*/  UISETP.GE.U32.AND UP0, UPT, UR8, 0x7, UPT ;  /* 0x000000070800788c */ /* 0x000fe2000bf06070 */
[----:B------:R-:W-:Y:S01]  /*20a0*/  IMAD.MOV.U32 R13, RZ, RZ, RZ ;  /* 0x000000ffff0d7224 */ /* 0x000fe200078e00ff */
[----:B------:R-:W-:-:S07]  /*20b0*/  UMOV UR9, UR13 ;  /* 0x0000000d00097c82 */ /* 0x000fce0008000000 */
[----:B------:R-:W-:Y:S05]  /*20c0*/  BRA.U !UP0, `(.L_x_21) ;  /* 0x00000005084c7547 */ /* 0x000fea000b800000 */
[----:B------:R-:W0:Y:S01]  /*20d0*/  S2UR UR11, SR_CgaCtaId ;  /* 0x00000000000b79c3 */ /* 0x000e220000008800 */
[----:B------:R-:W1:Y:S01]  /*20e0*/  LDCU UR12, c[0x0][0x3a4] ;  /* 0x00007480ff0c77ac */ /* 0x000e620008000800 */
[----:B------:R-:W-:Y:S01]  /*20f0*/  IADD3 R15, PT, PT, R0, R17, RZ ;  /* 0x00000011000f7210 */ /* 0x000fe20007ffe0ff */
[----:B------:R-:W-:Y:S02]  /*2100*/  HFMA2 R13, -RZ, RZ, 0, 0 ;  /* 0x00000000ff0d7431 */ /* 0x000fe400000001ff */
[----:B------:R-:W-:Y:S01]  /*2110*/  IMAD.IADD R17, R9, 0x1, R17 ;  /* 0x0000000109117824 */ /* 0x000fe200078e0211 */
[----:B------:R-:W-:Y:S01]  /*2120*/  UMOV UR10, 0x400 ;  /* 0x00000400000a7882 */ /* 0x000fe20000000000 */
[----:B------:R-:W-:Y:S01]  /*2130*/  UIADD3 UR9, UPT, UPT, UR8, 0x1, URZ ;  /* 0x0000000108097890 */ /* 0x000fe2000fffe0ff */
[----:B------:R-:W-:Y:S01]  /*2140*/  IMAD.IADD R4, R8, 0x1, R15 ;  /* 0x0000000108047824 */ /* 0x000fe200078e020f */
[----:B------:R-:W2:Y:S02]  /*2150*/  LDC R14, c[0x0][0x3a8] ;  /* 0x0000ea00ff0e7b82 */ /* 0x000ea40000000800 */
[----:B------:R-:W-:-:S04]  /*2160*/  ULOP3.LUT UR9, UR9, 0xfffffff8, URZ, 0xc0, !UPT ;  /* 0xfffffff809097892 */ /* 0x000fc8000f8ec0ff */
[----:B------:R-:W-:Y:S02]  /*2170*/  UIADD3 UR9, UPT, UPT, -UR9, URZ, URZ ;  /* 0x000000ff09097290 */ /* 0x000fe4000fffe1ff */
[----:B------:R-:W3:Y:S01]  /*2180*/  LDC.64 R2, c[0x0][0x388] ;  /* 0x0000e200ff027b82 */ /* 0x000ee20000000a00 */
[----:B0-----:R-:W-:Y:S02]  /*2190*/  ULEA UR10, UR11, UR10, 0x18 ;  /* 0x0000000a0b0a7291 */ /* 0x001fe4000f8ec0ff */
[----:B-1----:R-:W-:-:S04]  /*21a0*/  UIADD3 UR11, UPT, UPT, -UR12, 0x3, URZ ;  /* 0x000000030c0b7890 */ /* 0x002fc8000fffe1ff */
[----:B------:R-:W-:Y:S01]  /*21b0*/  LEA R4, R4, UR10, 0x2 ;  /* 0x0000000a04047c11 */ /* 0x000fe2000f8e10ff */
[----:B------:R-:W-:-:S04]  /*21c0*/  UMOV UR10, UR8 ;  /* 0x00000008000a7c82 */ /* 0x000fc80008000000 */
[----:B------:R-:W-:-:S07]  /*21d0*/  VIADD R16, R4, 0x10 ;  /* 0x0000001004107836 */ /* 0x000fce0000000000 */
.L_x_22:
[C---:B------:R-:W-:Y:S01]  /*21e0*/  VIADD R5, R15.reuse, 0x1 ;  /* 0x000000010f057836 */ /* 0x040fe20000000000 */
[----:B------:R-:W-:-:S04]  /*21f0*/  IADD3 R19, PT, PT, R15, 0x2, RZ ;  /* 0x000000020f137810 */ /* 0x000fc80007ffe0ff */
[-C--:B--2---:R-:W-:Y:S02]  /*2200*/  ISETP.GE.AND P4, PT, R5, R14.reuse, PT ;  /* 0x0000000e0500720c */ /* 0x084fe40003f86270 */
[----:B------:R-:W-:Y:S02]  /*2210*/  ISETP.GE.AND P0, PT, R19, R14, PT ;  /* 0x0000000e1300720c */ /* 0x000fe40003f06270 */
[----:B------:R-:W-:Y:S01]  /*2220*/  ISETP.GT.AND P4, PT, R5, -0x1, !P4 ;  /* 0xffffffff0500780c */ /* 0x000fe20006784270 */
[----:B---3--:R-:W-:Y:S01]  /*2230*/  IMAD.WIDE R4, R17, 0x4, R2 ;  /* 0x0000000411047825 */ /* 0x008fe200078e0202 */
[----:B------:R-:W-:-:S11]  /*2240*/  ISETP.GT.AND P0, PT, R19, -0x1, !P0 ;  /* 0xffffffff1300780c */ /* 0x000fd60004704270 */
[----:B------:R-:W2:Y:S04]  /*2250*/  @!P4 LDG.E R18, desc[UR14][R4.64+0x4] ;  /* 0x0000040e0412c981 */ /* 0x000ea8000c1e1900 */
[----:B------:R-:W3:Y:S01]  /*2260*/  @!P0 LDG.E R19, desc[UR14][R4.64+0x8] ;  /* 0x0000080e04138981 */ /* 0x000ee2000c1e1900 */
[CC--:B------:R-:W-:Y:S01]  /*2270*/  ISETP.GE.AND P2, PT, R15.reuse, R14.reuse, PT ;  /* 0x0000000e0f00720c */ /* 0x0c0fe20003f46270 */
[C---:B------:R-:W-:Y:S02]  /*2280*/  VIADD R21, R15.reuse, 0x3 ;  /* 0x000000030f157836 */ /* 0x040fe40000000000 */
[C---:B------:R-:W-:Y:S01]  /*2290*/  VIADD R23, R15.reuse, 0x4 ;  /* 0x000000040f177836 */ /* 0x040fe20000000000 */
[C---:B------:R-:W-:Y:S01]  /*22a0*/  ISETP.LT.OR P2, PT, R15.reuse, RZ, P2 ;  /* 0x000000ff0f00720c */ /* 0x040fe20001741670 */
[----:B------:R-:W-:Y:S01]  /*22b0*/  VIADD R25, R15, 0x6 ;  /* 0x000000060f197836 */ /* 0x000fe20000000000 */
[----:B------:R-:W-:-:S02]  /*22c0*/  ISETP.GE.AND P1, PT, R21, R14, PT ;  /* 0x0000000e1500720c */ /* 0x000fc40003f26270 */
[----:B------:R-:W-:Y:S02]  /*22d0*/  ISETP.GE.AND P3, PT, R23, R14, PT ;  /* 0x0000000e1700720c */ /* 0x000fe40003f66270 */
[----:B------:R-:W-:Y:S02]  /*22e0*/  ISETP.GT.AND P1, PT, R21, -0x1, !P1 ;  /* 0xffffffff1500780c */ /* 0x000fe40004f24270 */
[----:B------:R-:W-:-:S05]  /*22f0*/  IADD3 R21, PT, PT, R15, 0x5, RZ ;  /* 0x000000050f157810 */ /* 0x000fca0007ffe0ff */
[----:B------:R-:W0:Y:S01]  /*2300*/  @!P2 LDS R20, [R16+-0x10] ;  /* 0xfffff0001014a984 */ /* 0x000e220000000800 */
[----:B------:R-:W-:Y:S01]  /*2310*/  ISETP.GT.AND P3, PT, R23, -0x1, !P3 ;  /* 0xffffffff1700780c */ /* 0x000fe20005f64270 */
[----:B------:R-:W-:-:S12]  /*2320*/  VIADD R23, R15, 0x7 ;  /* 0x000000070f177836 */ /* 0x000fd80000000000 */
[----:B------:R-:W4:Y:S04]  /*2330*/  @!P3 LDG.E R24, desc[UR14][R4.64+0x10] ;  /* 0x0000100e0418b981 */ /* 0x000f28000c1e1900 */
[----:B------:R-:W0:Y:S01]  /*2340*/  @P2 LDG.E R20, desc[UR14][R4.64] ;  /* 0x0000000e04142981 */ /* 0x000e22000c1e1900 */
[----:B------:R-:W-:-:S04]  /*2350*/  ISETP.GE.AND P2, PT, R21, R14, PT ;  /* 0x0000000e1500720c */ /* 0x000fc80003f46270 */
[----:B------:R-:W-:Y:S02]  /*2360*/  ISETP.GT.AND P2, PT, R21, -0x1, !P2 ;  /* 0xffffffff1500780c */ /* 0x000fe40005744270 */
[----:B------:R-:W5:Y:S04]  /*2370*/  @!P1 LDG.E R21, desc[UR14][R4.64+0xc] ;  /* 0x00000c0e04159981 */ /* 0x000f68000c1e1900 */
[----:B------:R-:W2:Y:S01]  /*2380*/  @P4 LDS R18, [R16+-0xc] ;  /* 0xfffff40010124984 */ /* 0x000ea20000000800 */
[----:B------:R-:W-:-:S03]  /*2390*/  ISETP.GE.AND P4, PT, R25, R14, PT ;  /* 0x0000000e1900720c */ /* 0x000fc60003f86270 */
[----:B------:R-:W3:Y:S01]  /*23a0*/  @P0 LDS R19, [R16+-0x8] ;  /* 0xfffff80010130984 */ /* 0x000ee20000000800 */
[----:B------:R-:W-:Y:S02]  /*23b0*/  ISETP.GT.AND P4, PT, R25, -0x1, !P4 ;  /* 0xffffffff1900780c */ /* 0x000fe40006784270 */
[----:B------:R-:W-:-:S04]  /*23c0*/  ISETP.GE.AND P0, PT, R23, R14, PT ;  /* 0x0000000e1700720c */ /* 0x000fc80003f06270 */
[----:B------:R-:W-:Y:S02]  /*23d0*/  ISETP.GT.AND P0, PT, R23, -0x1, !P0 ;  /* 0xffffffff1700780c */ /* 0x000fe40004704270 */
[----:B------:R-:W4:Y:S05]  /*23e0*/  @!P2 LDG.E R23, desc[UR14][R4.64+0x14] ;  /* 0x0000140e0417a981 */ /* 0x000f2a000c1e1900 */
[----:B------:R-:W4:Y:S06]  /*23f0*/  @!P4 LDG.E R22, desc[UR14][R4.64+0x18] ;  /* 0x0000180e0416c981 */ /* 0x000f2c000c1e1900 */
[----:B------:R-:W4:Y:S01]  /*2400*/  @!P0 LDG.E R25, desc[UR14][R4.64+0x1c] ;  /* 0x00001c0e04198981 */ /* 0x000f22000c1e1900 */
[----:B------:R-:W-:-:S03]  /*2410*/  USHF.L.U32 UR12, UR10, 0x2, URZ ;  /* 0x000000020a0c7899 */ /* 0x000fc600080006ff */
[----:B------:R-:W-:Y:S09]  /*2420*/  @P3 LDS R24, [R16] ;  /* 0x0000000010183984 */ /* 0x000ff20000000800 */
[----:B------:R-:W0:Y:S01]  /*2430*/  LDCU UR16, c[0x3][UR12] ;  /* 0x00c000000c1077ac */ /* 0x000e220008000800 */
[----:B------:R-:W2:Y:S01]  /*2440*/  LDCU UR17, c[0x3][UR12+-0x4] ;  /* 0x00ffff800c1177ac */ /* 0x000ea20008000800 */
[----:B------:R-:W3:Y:S01]  /*2450*/  LDCU UR18, c[0x3][UR12+-0x8] ;  /* 0x00ffff000c1277ac */ /* 0x000ee20008000800 */
[----:B------:R-:W5:Y:S01]  /*2460*/  @P1 LDS R21, [R16+-0x4] ;  /* 0xfffffc0010151984 */ /* 0x000f620000000800 */
[----:B------:R-:W5:Y:S01]  /*2470*/  LDCU UR19, c[0x3][UR12+-0xc] ;  /* 0x00fffe800c1377ac */ /* 0x000f620008000800 */
[----:B0-----:R-:W-:Y:S01]  /*2480*/  FFMA R13, R20, UR16, R13 ;  /* 0x00000010140d7c23 */ /* 0x001fe2000800000d */
[----:B------:R-:W4:Y:S03]  /*2490*/  LDCU UR20, c[0x3][UR12+-0x10] ;  /* 0x00fffe000c1477ac */ /* 0x000f260008000800 */
[----:B--2---:R-:W-:Y:S01]  /*24a0*/  FFMA R18, R18, UR17, R13 ;  /* 0x0000001112127c23 */ /* 0x004fe2000800000d */
[----:B------:R-:W0:Y:S03]  /*24b0*/  LDCU UR16, c[0x3][UR12+-0x14] ;  /* 0x00fffd800c1077ac */ /* 0x000e260008000800 */
[----:B---3--:R-:W-:Y:S01]  /*24c0*/  FFMA R18, R19, UR18, R18 ;  /* 0x0000001213127c23 */ /* 0x008fe20008000012 */
[----:B------:R-:W1:Y:S01]  /*24d0*/  LDCU UR17, c[0x3][UR12+-0x18] ;  /* 0x00fffd000c1177ac */ /* 0x000e620008000800 */
[----:B------:R-:W2:Y:S01]  /*24e0*/  LDCU UR12, c[0x3][UR12+-0x1c] ;  /* 0x00fffc800c0c77ac */ /* 0x000ea20008000800 */
[----:B------:R-:W-:-:S04]  /*24f0*/  UIADD3 UR9, UPT, UPT, UR9, 0x8, URZ ;  /* 0x0000000809097890 */ /* 0x000fc8000fffe0ff */
[----:B------:R-:W-:Y:S01]  /*2500*/  UISETP.NE.AND UP0, UPT, UR9, URZ, UPT ;  /* 0x000000ff0900728c */ /* 0x000fe2000bf05270 */
[----:B-----5:R-:W-:-:S04]  /*2510*/  FFMA R21, R21, UR19, R18 ;  /* 0x0000001315157c23 */ /* 0x020fc80008000012 */
[----:B----4-:R-:W-:Y:S01]  /*2520*/  FFMA R24, R24, UR20, R21 ;  /* 0x0000001418187c23 */ /* 0x010fe20008000015 */
[----:B------:R-:W-:Y:S01]  /*2530*/  IADD3 R17, PT, PT, R17, 0x8, RZ ;  /* 0x0000000811117810 */ /* 0x000fe20007ffe0ff */
[----:B------:R-:W-:Y:S01]  /*2540*/  VIADD R15, R15, 0x8 ;  /* 0x000000080f0f7836 */ /* 0x000fe20000000000 */
[----:B------:R-:W-:Y:S02]  /*2550*/  UIADD3 UR11, UPT, UPT, UR11, 0x8, URZ ;  /* 0x000000080b0b7890 */ /* 0x000fe4000fffe0ff */
[----:B------:R-:W-:Y:S01]  /*2560*/  UIADD3 UR10, UPT, UPT, UR10, -0x8, URZ ;  /* 0xfffffff80a0a7890 */ /* 0x000fe2000fffe0ff */
[----:B------:R-:W0:Y:S04]  /*2570*/  @P2 LDS R23, [R16+0x4] ;  /* 0x0000040010172984 */ /* 0x000e280000000800 */
[----:B------:R-:W1:Y:S04]  /*2580*/  @P4 LDS R22, [R16+0x8] ;  /* 0x0000080010164984 */ /* 0x000e680000000800 */
[----:B------:R3:W2:Y:S02]  /*2590*/  @P0 LDS R25, [R16+0xc] ;  /* 0x00000c0010190984 */ /* 0x0006a40000000800 */
[----:B---3--:R-:W-:-:S02]  /*25a0*/  VIADD R16, R16, 0x20 ;  /* 0x0000002010107836 */ /* 0x008fc40000000000 */
[----:B0-----:R-:W-:-:S04]  /*25b0*/  FFMA R23, R23, UR16, R24 ;  /* 0x0000001017177c23 */ /* 0x001fc80008000018 */
[----:B-1----:R-:W-:-:S04]  /*25c0*/  FFMA R22, R22, UR17, R23 ;  /* 0x0000001116167c23 */ /* 0x002fc80008000017 */
[----:B--2---:R-:W-:Y:S01]  /*25d0*/  FFMA R13, R25, UR12, R22 ;  /* 0x0000000c190d7c23 */ /* 0x004fe20008000016 */
[----:B------:R-:W-:Y:S06]  /*25e0*/  BRA.U UP0, `(.L_x_22) ;  /* 0xfffffff900fc7547 */ /* 0x000fec000b83ffff */
[----:B------:R-:W-:-:S12]  /*25f0*/  UIADD3 UR9, UPT, UPT, UR11, -0x3, URZ ;  /* 0xfffffffd0b097890 */ /* 0x000fd8000fffe0ff */
.L_x_21:
[----:B------:R-:W0:Y:S01]  /*2600*/  LDCU UR16, c[0x0][0x3a4] ;  /* 0x00007480ff1077ac */ /* 0x000e220008000800 */
[----:B------:R-:W-:-:S04]  /*2610*/  ULOP3.LUT UR10, UR8, 0x6, URZ, 0xc0, !UPT ;  /* 0x00000006080a7892 */ /* 0x000fc8000f8ec0ff */
[----:B------:R-:W-:Y:S02]  /*2620*/  UISETP.GE.U32.AND UP0, UPT, UR10, 0x3, UPT ;  /* 0x000000030a00788c */ /* 0x000fe4000bf06070 */
[----:B0-----:R-:W-:-:S07]  /*2630*/  ULOP3.LUT UP1, URZ, UR16, 0x1, URZ, 0xc0, !UPT ;  /* 0x0000000110ff7892 */ /* 0x001fce000f82c0ff */
[----:B------:R-:W-:Y:S05]  /*2640*/  BRA.U !UP0, `(.L_x_23) ;  /* 0x0000000108a87547 */ /* 0x000fea000b800000 */
[----:B------:R-:W0:Y:S01]  /*2650*/  LDCU UR10, c[0x0][0x398] ;  /* 0x00007300ff0a77ac */ /* 0x000e220008000800 */
[----:B------:R-:W1:Y:S01]  /*2660*/  LDC.64 R2, c[0x0][0x388] ;  /* 0x0000e200ff027b82 */ /* 0x000e620000000a00 */
[----:B------:R-:W-:Y:S01]  /*2670*/  IADD3 R19, PT, PT, R11, UR9, RZ ;  /* 0x000000090b137c10 */ /* 0x000fe2000fffe0ff */
[----:B------:R-:W2:Y:S03]  /*2680*/  LDCU UR12, c[0x0][0x3a4] ;  /* 0x00007480ff0c77ac */ /* 0x000ea60008000800 */
[C---:B------:R-:W-:Y:S01]  /*2690*/  ISETP.GE.AND P0, PT, R19.reuse, R14, PT ;  /* 0x0000000e1300720c */ /* 0x040fe20003f06270 */
[C---:B------:R-:W-:Y:S02]  /*26a0*/  VIADD R15, R19.reuse, 0x1 ;  /* 0x00000001130f7836 */ /* 0x040fe40000000000 */
[C---:B------:R-:W-:Y:S01]  /*26b0*/  VIADD R17, R19.reuse, 0x2 ;  /* 0x0000000213117836 */ /* 0x040fe20000000000 */
[----:B------:R-:W-:-:S02]  /*26c0*/  ISETP.GT.AND P0, PT, R19, -0x1, !P0 ;  /* 0xffffffff1300780c */ /* 0x000fc40004704270 */
[-C--:B------:R-:W-:Y:S02]  /*26d0*/  ISETP.GE.AND P1, PT, R15, R14.reuse, PT ;  /* 0x0000000e0f00720c */ /* 0x080fe40003f26270 */
[----:B------:R-:W-:Y:S02]  /*26e0*/  ISETP.GE.AND P2, PT, R17, R14, PT ;  /* 0x0000000e1100720c */ /* 0x000fe40003f46270 */
[----:B------:R-:W-:Y:S01]  /*26f0*/  ISETP.GT.AND P1, PT, R15, -0x1, !P1 ;  /* 0xffffffff0f00780c */ /* 0x000fe20004f24270 */
[----:B------:R-:W-:Y:S01]  /*2700*/  VIADD R15, R19, 0x3 ;  /* 0x00000003130f7836 */ /* 0x000fe20000000000 */
[----:B------:R-:W-:Y:S01]  /*2710*/  ISETP.GT.AND P2, PT, R17, -0x1, !P2 ;  /* 0xffffffff1100780c */ /* 0x000fe20005744270 */
[----:B0-----:R-:W-:-:S03]  /*2720*/  IMAD R4, R7, UR10, R12 ;  /* 0x0000000a07047c24 */ /* 0x001fc6000f8e020c */
[C---:B------:R-:W-:Y:S02]  /*2730*/  ISETP.GE.AND P3, PT, R15.reuse, R14, PT ;  /* 0x0000000e0f00720c */ /* 0x040fe40003f66270 */
[----:B------:R-:W-:Y:S02]  /*2740*/  IADD3 R5, PT, PT, R4, UR9, RZ ;  /* 0x0000000904057c10 */ /* 0x000fe4000fffe0ff */
[----:B------:R-:W-:-:S03]  /*2750*/  ISETP.GT.AND P3, PT, R15, -0x1, !P3 ;  /* 0xffffffff0f00780c */ /* 0x000fc60005f64270 */
[----:B-1----:R-:W-:-:S05]  /*2760*/  IMAD.WIDE R2, R5, 0x4, R2 ;  /* 0x0000000405027825 */ /* 0x002fca00078e0202 */
[----:B------:R-:W3:Y:S04]  /*2770*/  @!P0 LDG.E R16, desc[UR14][R2.64] ;  /* 0x0000000e02108981 */ /* 0x000ee8000c1e1900 */
[----:B------:R-:W4:Y:S04]  /*2780*/  @!P1 LDG.E R5, desc[UR14][R2.64+0x4] ;  /* 0x0000040e02059981 */ /* 0x000f28000c1e1900 */
[----:B------:R-:W5:Y:S04]  /*2790*/  @!P2 LDG.E R15, desc[UR14][R2.64+0x8] ;  /* 0x0000080e020fa981 */ /* 0x000f68000c1e1900 */
[----:B------:R-:W5:Y:S01]  /*27a0*/  @!P3 LDG.E R17, desc[UR14][R2.64+0xc] ;  /* 0x00000c0e0211b981 */ /* 0x000f62000c1e1900 */
[----:B------:R-:W0:Y:S01]  /*27b0*/  S2UR UR11, SR_CgaCtaId ;  /* 0x00000000000b79c3 */ /* 0x000e220000008800 */
[----:B------:R-:W-:Y:S01]  /*27c0*/  UMOV UR10, 0x400 ;  /* 0x00000400000a7882 */ /* 0x000fe20000000000 */
[----:B------:R-:W-:Y:S01]  /*27d0*/  IMAD.IADD R4, R8, 0x1, R19 ;  /* 0x0000000108047824 */ /* 0x000fe200078e0213 */
[----:B0-----:R-:W-:-:S06]  /*27e0*/  ULEA UR10, UR11, UR10, 0x18 ;  /* 0x0000000a0b0a7291 */ /* 0x001fcc000f8ec0ff */
[----:B------:R-:W-:Y:S01]  /*27f0*/  LEA R4, R4, UR10, 0x2 ;  /* 0x0000000a04047c11 */ /* 0x000fe2000f8e10ff */
[----:B--2---:R-:W-:Y:S02]  /*2800*/  UIADD3 UR10, UPT, UPT, -UR9, UR12, URZ ;  /* 0x0000000c090a7290 */ /* 0x004fe4000fffe1ff */
[----:B------:R-:W-:Y:S02]  /*2810*/  UIADD3 UR9, UPT, UPT, UR9, 0x4, URZ ;  /* 0x0000000409097890 */ /* 0x000fe4000fffe0ff */
[----:B------:R-:W-:-:S12]  /*2820*/  USHF.L.U32 UR10, UR10, 0x2, URZ ;  /* 0x000000020a0a7899 */ /* 0x000fd800080006ff */
[----:B------:R-:W3:Y:S01]  /*2830*/  LDCU UR11, c[0x3][UR10] ;  /* 0x00c000000a0b77ac */ /* 0x000ee20008000800 */
[----:B------:R-:W4:Y:S01]  /*2840*/  LDCU UR12, c[0x3][UR10+-0x4] ;  /* 0x00ffff800a0c77ac */ /* 0x000f220008000800 */
[----:B------:R-:W5:Y:S01]  /*2850*/  LDCU UR17, c[0x3][UR10+-0x8] ;  /* 0x00ffff000a1177ac */ /* 0x000f620008000800 */
[----:B------:R-:W0:Y:S01]  /*2860*/  LDCU UR10, c[0x3][UR10+-0xc] ;  /* 0x00fffe800a0a77ac */ /* 0x000e220008000800 */
[----:B------:R-:W3:Y:S04]  /*2870*/  @P0 LDS R16, [R4] ;  /* 0x0000000004100984 */ /* 0x000ee80000000800 */
[----:B------:R-:W4:Y:S04]  /*2880*/  @P1 LDS R5, [R4+0x4] ;  /* 0x0000040004051984 */ /* 0x000f280000000800 */
[----:B------:R-:W5:Y:S04]  /*2890*/  @P2 LDS R15, [R4+0x8] ;  /* 0x00000800040f2984 */ /* 0x000f680000000800 */
[----:B------:R-:W0:Y:S01]  /*28a0*/  @P3 LDS R17, [R4+0xc] ;  /* 0x00000c0004113984 */ /* 0x000e220000000800 */
[----:B---3--:R-:W-:-:S04]  /*28b0*/  FFMA R16, R16, UR11, R13 ;  /* 0x0000000b10107c23 */ /* 0x008fc8000800000d */
[----:B----4-:R-:W-:-:S04]  /*28c0*/  FFMA R16, R5, UR12, R16 ;  /* 0x0000000c05107c23 */ /* 0x010fc80008000010 */
[----:B-----5:R-:W-:-:S04]  /*28d0*/  FFMA R16, R15, UR17, R16 ;  /* 0x000000110f107c23 */ /* 0x020fc80008000010 */
[----:B0-----:R-:W-:-:S07]  /*28e0*/  FFMA R13, R17, UR10, R16 ;  /* 0x0000000a110d7c23 */ /* 0x001fce0008000010 */
.L_x_23:
[----:B------:R-:W-:Y:S05]  /*28f0*/  BRA.U !UP1, `(.L_x_24) ;  /* 0x00000001096c7547 */ /* 0x000fea000b800000 */
[----:B------:R-:W0:Y:S01]  /*2900*/  LDCU UR10, c[0x0][0x398] ;  /* 0x00007300ff0a77ac */ /* 0x000e220008000800 */
[----:B------:R-:W1:Y:S01]  /*2910*/  LDC.64 R2, c[0x0][0x388] ;  /* 0x0000e200ff027b82 */ /* 0x000e620000000a00 */
[----:B------:R-:W-:-:S04]  /*2920*/  IADD3 R15, PT, PT, R11, UR9, RZ ;  /* 0x000000090b0f7c10 */ /* 0x000fc8000fffe0ff */
[C---:B------:R-:W-:Y:S01]  /*2930*/  ISETP.GE.AND P0, PT, R15.reuse, R14, PT ;  /* 0x0000000e0f00720c */ /* 0x040fe20003f06270 */
[----:B------:R-:W-:-:S03]  /*2940*/  VIADD R5, R15, 0x1 ;  /* 0x000000010f057836 */ /* 0x000fc60000000000 */
[----:B------:R-:W-:Y:S02]  /*2950*/  ISETP.GT.AND P0, PT, R15, -0x1, !P0 ;  /* 0xffffffff0f00780c */ /* 0x000fe40004704270 */
[----:B------:R-:W-:-:S04]  /*2960*/  ISETP.GE.AND P1, PT, R5, R14, PT ;  /* 0x0000000e0500720c */ /* 0x000fc80003f26270 */
[----:B------:R-:W-:Y:S01]  /*2970*/  ISETP.GT.AND P1, PT, R5, -0x1, !P1 ;  /* 0xffffffff0500780c */ /* 0x000fe20004f24270 */
[----:B0-----:R-:W-:-:S04]  /*2980*/  IMAD R4, R7, UR10, R12 ;  /* 0x0000000a07047c24 */ /* 0x001fc8000f8e020c */
[----:B------:R-:W-:-:S04]  /*2990*/  VIADD R17, R4, UR9 ;  /* 0x0000000904117c36 */ /* 0x000fc80008000000 */
[----:B-1----:R-:W-:-:S05]  /*29a0*/  IMAD.WIDE R2, R17, 0x4, R2 ;  /* 0x0000000411027825 */ /* 0x002fca00078e0202 */
[----:B------:R-:W2:Y:S04]  /*29b0*/  @!P0 LDG.E R16, desc[UR14][R2.64] ;  /* 0x0000000e02108981 */ /* 0x000ea8000c1e1900 */
[----:B------:R-:W3:Y:S01]  /*29c0*/  @!P1 LDG.E R5, desc[UR14][R2.64+0x4] ;  /* 0x0000040e02059981 */ /* 0x000ee2000c1e1900 */
[----:B------:R-:W0:Y:S01]  /*29d0*/  S2UR UR11, SR_CgaCtaId ;  /* 0x00000000000b79c3 */ /* 0x000e220000008800 */
[----:B------:R-:W-:Y:S01]  /*29e0*/  UMOV UR10, 0x400 ;  /* 0x00000400000a7882 */ /* 0x000fe20000000000 */
[----:B------:R-:W-:Y:S01]  /*29f0*/  IADD3 R4, PT, PT, R8, R15, RZ ;  /* 0x0000000f08047210 */ /* 0x000fe20007ffe0ff */
[----:B0-----:R-:W-:-:S06]  /*2a00*/  ULEA UR10, UR11, UR10, 0x18 ;  /* 0x0000000a0b0a7291 */ /* 0x001fcc000f8ec0ff */
[----:B------:R-:W-:Y:S01]  /*2a10*/  LEA R4, R4, UR10, 0x2 ;  /* 0x0000000a04047c11 */ /* 0x000fe2000f8e10ff */
[----:B------:R-:W-:Y:S02]  /*2a20*/  UIADD3 UR10, UPT, UPT, -UR9, UR16, URZ ;  /* 0x00000010090a7290 */ /* 0x000fe4000fffe1ff */
[----:B------:R-:W-:Y:S02]  /*2a30*/  UIADD3 UR9, UPT, UPT, UR9, 0x2, URZ ;  /* 0x0000000209097890 */ /* 0x000fe4000fffe0ff */
[----:B------:R-:W-:-:S12]  /*2a40*/  USHF.L.U32 UR10, UR10, 0x2, URZ ;  /* 0x000000020a0a7899 */ /* 0x000fd800080006ff */
[----:B------:R-:W2:Y:S01]  /*2a50*/  LDCU UR11, c[0x3][UR10] ;  /* 0x00c000000a0b77ac */ /* 0x000ea20008000800 */
[----:B------:R-:W3:Y:S01]  /*2a60*/  LDCU UR10, c[0x3][UR10+-0x4] ;  /* 0x00ffff800a0a77ac */ /* 0x000ee20008000800 */
[----:B------:R-:W2:Y:S04]  /*2a70*/  @P0 LDS R16, [R4] ;  /* 0x0000000004100984 */ /* 0x000ea80000000800 */
[----:B------:R-:W3:Y:S01]  /*2a80*/  @P1 LDS R5, [R4+0x4] ;  /* 0x0000040004051984 */ /* 0x000ee20000000800 */
[----:B--2---:R-:W-:-:S04]  /*2a90*/  FFMA R16, R16, UR11, R13 ;  /* 0x0000000b10107c23 */ /* 0x004fc8000800000d */
[----:B---3--:R-:W-:-:S07]  /*2aa0*/  FFMA R13, R5, UR10, R16 ;  /* 0x0000000a050d7c23 */ /* 0x008fce0008000010 */
.L_x_24:
[----:B------:R-:W-:-:S05]  /*2ab0*/  VIADD R11, R11, UR9 ;  /* 0x000000090b0b7c36 */ /* 0x000fca0008000000 */
[----:B------:R-:W-:-:S04]  /*2ac0*/  ISETP.GE.AND P0, PT, R11, R14, PT ;  /* 0x0000000e0b00720c */ /* 0x000fc80003f06270 */
[----:B------:R-:W-:-:S13]  /*2ad0*/  ISETP.GT.AND P0, PT, R11, -0x1, !P0 ;  /* 0xffffffff0b00780c */ /* 0x000fda0004704270 */
[----:B------:R-:W0:Y:S08]  /*2ae0*/  @!P0 LDC R4, c[0x0][0x398] ;  /* 0x0000e600ff048b82 */ /* 0x000e300000000800 */
[----:B------:R-:W1:Y:S01]  /*2af0*/  @!P0 LDC.64 R2, c[0x0][0x388] ;  /* 0x0000e200ff028b82 */ /* 0x000e620000000a00 */
[----:B0-----:R-:W-:-:S04]  /*2b00*/  @!P0 IMAD R4, R7, R4, R12 ;  /* 0x0000000407048224 */ /* 0x001fc800078e020c */
[----:B------:R-:W-:-:S04]  /*2b10*/  @!P0 VIADD R5, R4, UR9 ;  /* 0x0000000904058c36 */ /* 0x000fc80008000000 */
[----:B-1----:R-:W-:-:S05]  /*2b20*/  @!P0 IMAD.WIDE R2, R5, 0x4, R2 ;  /* 0x0000000405028825 */ /* 0x002fca00078e0202 */
[----:B------:R-:W2:Y:S01]  /*2b30*/  @!P0 LDG.E R4, desc[UR14][R2.64] ;  /* 0x0000000e02048981 */ /* 0x000ea2000c1e1900 */
[----:B------:R-:W-:Y:S01]  /*2b40*/  @P0 MOV R14, 0x400 ;  /* 0x00000400000e0802 */ /* 0x000fe20000000f00 */
[----:B------:R-:W-:Y:S01]  /*2b50*/  UIADD3 UR9, UPT, UPT, -UR9, UR16, URZ ;  /* 0x0000001009097290 */ /* 0x000fe2000fffe1ff */
[----:B------:R-:W-:Y:S01]  /*2b60*/  @P0 IADD3 R5, PT, PT, R8, R11, RZ ;  /* 0x0000000b08050210 */ /* 0x000fe20007ffe0ff */
[----:B------:R-:W0:Y:S02]  /*2b70*/  @P0 S2R R15, SR_CgaCtaId ;  /* 0x00000000000f0919 */ /* 0x000e240000008800 */
[----:B------:R-:W-:-:S12]  /*2b80*/  USHF.L.U32 UR9, UR9, 0x2, URZ ;  /* 0x0000000209097899 */ /* 0x000fd800080006ff */
[----:B------:R-:W2:Y:S01]  /*2b90*/  LDCU UR9, c[0x3][UR9] ;  /* 0x00c00000090977ac */ /* 0x000ea20008000800 */
[----:B0-----:R-:W-:-:S05]  /*2ba0*/  @P0 LEA R14, R15, R14, 0x18 ;  /* 0x0000000e0f0e0211 */ /* 0x001fca00078ec0ff */
[----:B------:R-:W-:-:S05]  /*2bb0*/  @P0 IMAD R5, R5, 0x4, R14 ;  /* 0x0000000405050824 */ /* 0x000fca00078e020e */
[----:B------:R-:W2:Y:S02]  /*2bc0*/  @P0 LDS R4, [R5] ;  /* 0x0000000005040984 */ /* 0x000ea40000000800 */
[----:B--2---:R-:W-:-:S07]  /*2bd0*/  FFMA R13, R4, UR9, R13 ;  /* 0x00000009040d7c23 */ /* 0x004fce000800000d */
.L_x_20:
[----:B------:R-:W0:Y:S01]  /*2be0*/  LDC.64 R2, c[0x0][0x380] ;  /* 0x0000e000ff027b82 */ /* 0x000e220000000a00 */
[----:B------:R-:W1:Y:S02]  /*2bf0*/  LDCU UR9, c[0x0][0x398] ;  /* 0x00007300ff0977ac */ /* 0x000e640008000800 */
[----:B-1----:R-:W-:-:S04]  /*2c00*/  IMAD R5, R7, UR9, R12 ;  /* 0x0000000907057c24 */ /* 0x002fc8000f8e020c */
[----:B0-----:R-:W-:-:S05]  /*2c10*/  IMAD.WIDE R2, R5, 0x4, R2 ;  /* 0x0000000405027825 */ /* 0x001fca00078e0202 */
[----:B------:R0:W-:Y:S01]  /*2c20*/  STG.E desc[UR14][R2.64], R13 ;  /* 0x0000000d02007986 */ /* 0x0001e2000c10190e */
[----:B------:R-:W-:Y:S06]  /*2c30*/  BAR.SYNC.DEFER_BLOCKING 0x0 ;  /* 0x0000000000007b1d */ /* 0x000fec0000010000 */
[----:B------:R-:W-:Y:S05]  /*2c40*/  @P6 BRA `(.L_x_25) ;  /* 0xfffffff0007c6947 */ /* 0x000fea000383ffff */
[----:B------:R-:W-:Y:S05]  /*2c50*/  @P5 BRA `(.L_x_26) ;  /* 0xffffffec00e05947 */ /* 0x000fea000383ffff */
[----:B------:R-:W-:Y:S05]  /*2c60*/  EXIT ;  /* 0x000000000000794d */ /* 0x000fea0003800000 */
.L_x_27:
        /* <DEDUP_REMOVED lines=9> */
.L_x_29:


//--------------------- .nv.shared._Z25tiledconvolutionColumnGPUPfS_S_iiiiiii --------------------------
	.section	.nv.shared._Z25tiledconvolutionColumnGPUPfS_S_iiiiiii,"aw",@nobits
	.sectionflags	@""
	.align	16
	.zero		1024


//--------------------- .nv.shared.reserved.0     --------------------------
	.section	.nv.shared.reserved.0,"aw",@nobits
	.weak		__nv_reservedSMEM_offset_0_alias
	.size		__nv_reservedSMEM_offset_0_alias, 0, 64
	.other		__nv_reservedSMEM_offset_0_alias,@"STO_CUDA_RESERVED_SHARED STV_DEFAULT"
__nv_reservedSMEM_offset_0_alias:
	.zero		0
	.zero		64


//--------------------- .nv.shared._Z22tiledconvolutionRowGPUPfS_S_iiiiiii --------------------------
	.section	.nv.shared._Z22tiledconvolutionRowGPUPfS_S_iiiiiii,"aw",@nobits
	.sectionflags	@""
	.align	16
	.zero		1024


//--------------------- .nv.constant0._Z25tiledconvolutionColumnGPUPfS_S_iiiiiii --------------------------
	.section	.nv.constant0._Z25tiledconvolutionColumnGPUPfS_S_iiiiiii,"a",@progbits
	.sectionflags	@""
	.align	4
.nv.constant0._Z25tiledconvolutionColumnGPUPfS_S_iiiiiii:
	.zero		948


//--------------------- .nv.constant0._Z22tiledconvolutionRowGPUPfS_S_iiiiiii --------------------------
	.section	.nv.constant0._Z22tiledconvolutionRowGPUPfS_S_iiiiiii,"a",@progbits
	.sectionflags	@""
	.align	4
.nv.constant0._Z22tiledconvolutionRowGPUPfS_S_iiiiiii:
	.zero		948


//--------------------- SYMBOLS --------------------------

	.type		.nv.reservedSmem.offset0,@object
	.size		.nv.reservedSmem.offset0,0x4
	.type		.nv.reservedSmem.cap,@object
	.size		.nv.reservedSmem.cap,0x4
